	.headerflags	@"EF_CUDA_TEXMODE_UNIFIED EF_CUDA_64BIT_ADDRESS EF_CUDA_SM80 EF_CUDA_VIRTUAL_SM(EF_CUDA_SM80)"
	.elftype	@"ET_EXEC"


//--------------------- .nv.info                  --------------------------
	.section	.nv.info,"",@"SHT_CUDA_INFO"
	.align	4


	//----- nvinfo : EIATTR_REGCOUNT
	.align		4
        /*0000*/ 	.byte	0x04, 0x2f
        /*0002*/ 	.short	(.L_1 - .L_0)
	.align		4
.L_0:
        /*0004*/ 	.word	index@(candidate5)
        /*0008*/ 	.word	0x00000038


	//----- nvinfo : EIATTR_MAX_STACK_SIZE
	.align		4
.L_1:
        /*000c*/ 	.byte	0x04, 0x23
        /*000e*/ 	.short	(.L_3 - .L_2)
	.align		4
.L_2:
        /*0010*/ 	.word	index@(candidate5)
        /*0014*/ 	.word	0x00000000


	//----- nvinfo : EIATTR_MIN_STACK_SIZE
	.align		4
.L_3:
        /*0018*/ 	.byte	0x04, 0x12
        /*001a*/ 	.short	(.L_5 - .L_4)
	.align		4
.L_4:
        /*001c*/ 	.word	index@(candidate5)
        /*0020*/ 	.word	0x00000000


	//----- nvinfo : EIATTR_FRAME_SIZE
	.align		4
.L_5:
        /*0024*/ 	.byte	0x04, 0x11
        /*0026*/ 	.short	(.L_7 - .L_6)
	.align		4
.L_6:
        /*0028*/ 	.word	index@(candidate5)
        /*002c*/ 	.word	0x00000000
.L_7:


//--------------------- .nv.info.candidate5       --------------------------
	.section	.nv.info.candidate5,"",@"SHT_CUDA_INFO"
	.align	4


	//----- nvinfo : EIATTR_CUDA_API_VERSION
	.align		4
        /*0000*/ 	.byte	0x04, 0x37
        /*0002*/ 	.short	(.L_9 - .L_8)
.L_8:
        /*0004*/ 	.word	0x00000075


	//----- nvinfo : EIATTR_SW2861232_WAR
	.align		4
.L_9:
        /*0008*/ 	.byte	0x01, 0x35
	.zero		2


	//----- nvinfo : EIATTR_PARAM_CBANK
	.align		4
        /*000c*/ 	.byte	0x04, 0x0a
        /*000e*/ 	.short	(.L_11 - .L_10)
	.align		4
.L_10:
        /*0010*/ 	.word	index@(.nv.constant0.candidate5)
        /*0014*/ 	.short	0x0160
        /*0016*/ 	.short	0x0018


	//----- nvinfo : EIATTR_CBANK_PARAM_SIZE
	.align		4
.L_11:
        /*0018*/ 	.byte	0x03, 0x19
        /*001a*/ 	.short	0x0018


	//----- nvinfo : EIATTR_KPARAM_INFO
	.align		4
        /*001c*/ 	.byte	0x04, 0x17
        /*001e*/ 	.short	(.L_13 - .L_12)
.L_12:
        /*0020*/ 	.word	0x00000000
        /*0024*/ 	.short	0x0002
        /*0026*/ 	.short	0x0010
        /*0028*/ 	.byte	0x00, 0xf0, 0x21, 0x00


	//----- nvinfo : EIATTR_KPARAM_INFO
	.align		4
.L_13:
        /*002c*/ 	.byte	0x04, 0x17
        /*002e*/ 	.short	(.L_15 - .L_14)
.L_14:
        /*0030*/ 	.word	0x00000000
        /*0034*/ 	.short	0x0001
        /*0036*/ 	.short	0x0008
        /*0038*/ 	.byte	0x00, 0xf0, 0x21, 0x00


	//----- nvinfo : EIATTR_KPARAM_INFO
	.align		4
.L_15:
        /*003c*/ 	.byte	0x04, 0x17
        /*003e*/ 	.short	(.L_17 - .L_16)
.L_16:
        /*0040*/ 	.word	0x00000000
        /*0044*/ 	.short	0x0000
        /*0046*/ 	.short	0x0000
        /*0048*/ 	.byte	0x00, 0xf0, 0x21, 0x00


	//----- nvinfo : EIATTR_MAXREG_COUNT
	.align		4
.L_17:
        /*004c*/ 	.byte	0x03, 0x1b
        /*004e*/ 	.short	0x00ff


	//----- nvinfo : EIATTR_EXIT_INSTR_OFFSETS
	.align		4
        /*0050*/ 	.byte	0x04, 0x1c
        /*0052*/ 	.short	(.L_19 - .L_18)


	//   ....[0]....
.L_18:
        /*0054*/ 	.word	0x00001fd0


	//----- nvinfo : EIATTR_MAX_THREADS
	.align		4
.L_19:
        /*0058*/ 	.byte	0x04, 0x05
        /*005a*/ 	.short	(.L_21 - .L_20)
.L_20:
        /*005c*/ 	.word	0x00000070
        /*0060*/ 	.word	0x00000001
        /*0064*/ 	.word	0x00000001
.L_21:


//--------------------- .nv.rel.action            --------------------------
	.section	.nv.rel.action,"",@"SHT_CUDA_RELOCINFO"
	.align	8
	.sectionentsize	8
        /*0000*/ 	.byte	0x4b, 0x00, 0x00, 0x00, 0x00, 0x00, 0x00, 0x00, 0x00, 0x02, 0x02, 0x08, 0x10, 0x0a, 0x2f, 0x22
        /* <DEDUP_REMOVED lines=13> */


//--------------------- .nv.constant0.candidate5  --------------------------
	.section	.nv.constant0.candidate5,"a",@progbits
	.align	4
.nv.constant0.candidate5:
	.zero		376


//--------------------- .text.candidate5          --------------------------
	.section	.text.candidate5,"ax",@progbits
	.sectionflags	@"SHF_BARRIERS=1"
	.sectioninfo	@"SHI_REGISTERS=56"
	.align	128
        .global         candidate5
        .type           candidate5,@function
        .size           candidate5,(.L_x_3 - candidate5)
        .other          candidate5,@"STO_CUDA_ENTRY STV_DEFAULT"
candidate5:
.text.candidate5:
[----:B------:R-:W-:-:S02]  /*0000*/  MOV R1, c[0x0][0x28] ;  /* 0x00000a0000017a02 */ /* 0x000fc40000000f00 */
[----:B------:R-:W0:Y:S01]  /*0010*/  S2R R3, SR_CTAID.X ;  /* 0x0000000000037919 */ /* 0x000e220000002500 */
[----:B------:R-:W-:Y:S01]  /*0020*/  HFMA2.MMA R2, -RZ, RZ, 0, 0 ;  /* 0x00000000ff027435 */ /* 0x000fe200000001ff */
[----:B------:R-:W-:Y:S01]  /*0030*/  MOV R40, RZ ;  /* 0x000000ff00287202 */ /* 0x000fe20000000f00 */
[----:B------:R-:W-:Y:S01]  /*0040*/  HFMA2.MMA R4, -RZ, RZ, 0, 2.384185791015625e-07 ;  /* 0x00000004ff047435 */ /* 0x000fe200000001ff */
[----:B------:R-:W1:Y:S01]  /*0050*/  S2R R41, SR_TID.X ;  /* 0x0000000000297919 */ /* 0x000e620000002100 */
[----:B------:R-:W-:Y:S01]  /*0060*/  HFMA2.MMA R53, -RZ, RZ, 0, 0 ;  /* 0x00000000ff357435 */ /* 0x000fe200000001ff */
[----:B------:R-:W-:Y:S01]  /*0070*/  MOV R29, RZ ;  /* 0x000000ff001d7202 */ /* 0x000fe20000000f00 */
[----:B------:R-:W-:Y:S01]  /*0080*/  HFMA2.MMA R51, -RZ, RZ, 0, 0 ;  /* 0x00000000ff337435 */ /* 0x000fe200000001ff */
[----:B------:R-:W-:Y:S01]  /*0090*/  MOV R31, RZ ;  /* 0x000000ff001f7202 */ /* 0x000fe20000000f00 */
[----:B------:R-:W-:Y:S01]  /*00a0*/  HFMA2.MMA R23, -RZ, RZ, 0, 0 ;  /* 0x00000000ff177435 */ /* 0x000fe200000001ff */
[----:B------:R-:W-:Y:S01]  /*00b0*/  MOV R33, RZ ;  /* 0x000000ff00217202 */ /* 0x000fe20000000f00 */
[----:B------:R-:W-:Y:S01]  /*00c0*/  HFMA2.MMA R35, -RZ, RZ, 0, 0 ;  /* 0x00000000ff237435 */ /* 0x000fe200000001ff */
[----:B------:R-:W-:Y:S01]  /*00d0*/  ULDC.64 UR4, c[0x0][0x118] ;  /* 0x0000460000047ab9 */ /* 0x000fe20000000a00 */
[----:B0-----:R-:W-:-:S04]  /*00e0*/  IMAD.HI R0, R3, -0x6db6db6d, R2 ;  /* 0x9249249303007827 */ /* 0x001fc800078e0202 */
[C---:B-1----:R-:W-:Y:S01]  /*00f0*/  IMAD.HI R42, R41.reuse, -0x6db6db6d, R40 ;  /* 0x92492493292a7827 */ /* 0x042fe200078e0228 */
[----:B------:R-:W-:Y:S02]  /*0100*/  SHF.R.U32.HI R7, RZ, 0x1f, R0 ;  /* 0x0000001fff077819 */ /* 0x000fe40000011600 */
[----:B------:R-:W-:Y:S02]  /*0110*/  IADD3 R6, R41, 0x10, RZ ;  /* 0x0000001029067810 */ /* 0x000fe40007ffe0ff */
[----:B------:R-:W-:Y:S02]  /*0120*/  SHF.R.U32.HI R5, RZ, 0x1f, R42 ;  /* 0x0000001fff057819 */ /* 0x000fe4000001162a */
[----:B------:R-:W-:Y:S02]  /*0130*/  LEA.HI.SX32 R2, R0, R7, 0x1e ;  /* 0x0000000700027211 */ /* 0x000fe400078ff2ff */
[CC--:B------:R-:W-:Y:S02]  /*0140*/  LEA.HI.SX32 R0, R42.reuse, R5.reuse, 0x1c ;  /* 0x000000052a007211 */ /* 0x0c0fe400078fe2ff */
[-C--:B------:R-:W-:Y:S01]  /*0150*/  LEA.HI.SX32 R44, R42, R5.reuse, 0x1d ;  /* 0x000000052a2c7211 */ /* 0x080fe200078feaff */
[----:B------:R-:W-:Y:S01]  /*0160*/  IMAD R3, R2, -0x7, R3 ;  /* 0xfffffff902037824 */ /* 0x000fe200078e0203 */
[----:B------:R-:W-:-:S02]  /*0170*/  LEA.HI.SX32 R42, R42, R5, 0x1e ;  /* 0x000000052a2a7211 */ /* 0x000fc400078ff2ff */
[----:B------:R-:W-:Y:S02]  /*0180*/  SHF.L.U32 R5, R41, 0x5, RZ ;  /* 0x0000000529057819 */ /* 0x000fe400000006ff */
[----:B------:R-:W-:Y:S01]  /*0190*/  LOP3.LUT R8, R6, 0x1f, RZ, 0xc0, !PT ;  /* 0x0000001f06087812 */ /* 0x000fe200078ec0ff */
[----:B------:R-:W-:Y:S01]  /*01a0*/  IMAD R42, R42, -0x7, R41 ;  /* 0xfffffff92a2a7824 */ /* 0x000fe200078e0229 */
[C---:B------:R-:W-:Y:S02]  /*01b0*/  IADD3 R6, R5.reuse, 0xe00, RZ ;  /* 0x00000e0005067810 */ /* 0x040fe40007ffe0ff */
[C---:B------:R-:W-:Y:S02]  /*01c0*/  IADD3 R10, R5.reuse, 0x2a00, RZ ;  /* 0x00002a00050a7810 */ /* 0x040fe40007ffe0ff */
[C---:B------:R-:W-:Y:S02]  /*01d0*/  IADD3 R11, R5.reuse, 0x4600, RZ ;  /* 0x00004600050b7810 */ /* 0x040fe40007ffe0ff */
[----:B------:R-:W-:-:S02]  /*01e0*/  IADD3 R12, R5, 0x6200, RZ ;  /* 0x00006200050c7810 */ /* 0x000fc40007ffe0ff */
[----:B------:R-:W-:Y:S02]  /*01f0*/  LOP3.LUT R9, R5, 0xfffffc00, RZ, 0xc0, !PT ;  /* 0xfffffc0005097812 */ /* 0x000fe400078ec0ff */
[----:B------:R-:W-:Y:S01]  /*0200*/  LOP3.LUT R5, R6, 0xfffffc00, RZ, 0xc0, !PT ;  /* 0xfffffc0006057812 */ /* 0x000fe200078ec0ff */
[----:B------:R-:W-:Y:S01]  /*0210*/  IMAD R6, R0, -0x1c, R41 ;  /* 0xffffffe400067824 */ /* 0x000fe200078e0229 */
[----:B------:R-:W-:Y:S02]  /*0220*/  LOP3.LUT R13, R10, 0xfffffc00, RZ, 0xc0, !PT ;  /* 0xfffffc000a0d7812 */ /* 0x000fe400078ec0ff */
[----:B------:R-:W-:Y:S01]  /*0230*/  LOP3.LUT R15, R11, 0xfffffc00, RZ, 0xc0, !PT ;  /* 0xfffffc000b0f7812 */ /* 0x000fe200078ec0ff */
[----:B------:R-:W-:Y:S01]  /*0240*/  IMAD R21, R3, 0x1c, R6 ;  /* 0x0000001c03157824 */ /* 0x000fe200078e0206 */
[----:B------:R-:W-:Y:S02]  /*0250*/  LOP3.LUT R17, R12, 0xfffffc00, RZ, 0xc0, !PT ;  /* 0xfffffc000c117812 */ /* 0x000fe400078ec0ff */
[----:B------:R-:W-:Y:S01]  /*0260*/  LEA R11, R2, R5, 0xf ;  /* 0x00000005020b7211 */ /* 0x000fe200078e78ff */
[----:B------:R-:W-:Y:S01]  /*0270*/  IMAD R21, R0, 0xc4, R21 ;  /* 0x000000c400157824 */ /* 0x000fe200078e0215 */
[----:B------:R-:W-:-:S02]  /*0280*/  LOP3.LUT R7, R41, 0x1f, RZ, 0xc0, !PT ;  /* 0x0000001f29077812 */ /* 0x000fc400078ec0ff */
[----:B------:R-:W-:Y:S01]  /*0290*/  LEA R10, R2, R9, 0xf ;  /* 0x00000009020a7211 */ /* 0x000fe200078e78ff */
[----:B------:R-:W-:Y:S01]  /*02a0*/  IMAD R9, R44, -0xe, R41 ;  /* 0xfffffff22c097824 */ /* 0x000fe200078e0229 */
[C---:B------:R-:W-:Y:S02]  /*02b0*/  LEA R13, R2.reuse, R13, 0xf ;  /* 0x0000000d020d7211 */ /* 0x040fe400078e78ff */
[C---:B------:R-:W-:Y:S02]  /*02c0*/  LEA R15, R2.reuse, R15, 0xf ;  /* 0x0000000f020f7211 */ /* 0x040fe400078e78ff */
[C---:B------:R-:W-:Y:S02]  /*02d0*/  LEA R17, R2.reuse, R17, 0xf ;  /* 0x0000001102117211 */ /* 0x040fe400078e78ff */
[----:B------:R-:W-:Y:S02]  /*02e0*/  LEA R19, R2, R41, 0xf ;  /* 0x0000002902137211 */ /* 0x000fe400078e78ff */
[----:B------:R-:W-:-:S02]  /*02f0*/  IADD3 R3, R8, R11, RZ ;  /* 0x0000000b08037210 */ /* 0x000fc40007ffe0ff */
[----:B------:R-:W-:Y:S01]  /*0300*/  IADD3 R5, R7, R10, RZ ;  /* 0x0000000a07057210 */ /* 0x000fe20007ffe0ff */
[-C--:B------:R-:W-:Y:S01]  /*0310*/  IMAD.WIDE R6, R19, R4.reuse, c[0x0][0x168] ;  /* 0x00005a0013067625 */ /* 0x080fe200078e0204 */
[C---:B------:R-:W-:Y:S02]  /*0320*/  IADD3 R13, R8.reuse, R13, RZ ;  /* 0x0000000d080d7210 */ /* 0x040fe40007ffe0ff */
[C---:B------:R-:W-:Y:S01]  /*0330*/  IADD3 R11, R8.reuse, R15, RZ ;  /* 0x0000000f080b7210 */ /* 0x040fe20007ffe0ff */
[-C--:B------:R-:W-:Y:S01]  /*0340*/  IMAD.WIDE R2, R3, R4.reuse, c[0x0][0x168] ;  /* 0x00005a0003027625 */ /* 0x080fe200078e0204 */
[----:B------:R-:W-:Y:S02]  /*0350*/  IADD3 R17, R8, R17, RZ ;  /* 0x0000001108117210 */ /* 0x000fe40007ffe0ff */
[----:B------:R-:W-:Y:S01]  /*0360*/  MOV R8, RZ ;  /* 0x000000ff00087202 */ /* 0x000fe20000000f00 */
[----:B------:R-:W-:Y:S01]  /*0370*/  IMAD.WIDE R10, R11, R4, c[0x0][0x168] ;  /* 0x00005a000b0a7625 */ /* 0x000fe200078e0204 */
[----:B------:R-:W-:-:S03]  /*0380*/  IADD3 R38, P0, R6, 0x1f040, RZ ;  /* 0x0001f04006267810 */ /* 0x000fc60007f1e0ff */
[----:B------:R-:W-:Y:S01]  /*0390*/  IMAD.HI R43, R9, -0x6db6db6d, R8 ;  /* 0x92492493092b7827 */ /* 0x000fe200078e0208 */
[----:B------:R-:W-:Y:S02]  /*03a0*/  IADD3.X R39, RZ, R7, RZ, P0, !PT ;  /* 0x00000007ff277210 */ /* 0x000fe400007fe4ff */
[----:B------:R-:W-:Y:S01]  /*03b0*/  MOV R7, R3 ;  /* 0x0000000300077202 */ /* 0x000fe20000000f00 */
[----:B------:R-:W-:Y:S01]  /*03c0*/  IMAD.WIDE R8, R13, R4, c[0x0][0x168] ;  /* 0x00005a000d087625 */ /* 0x000fe200078e0204 */
[----:B------:R-:W-:-:S03]  /*03d0*/  SHF.R.U32.HI R6, RZ, 0x1f, R43 ;  /* 0x0000001fff067819 */ /* 0x000fc6000001162b */
[----:B------:R-:W-:Y:S01]  /*03e0*/  IMAD.WIDE R12, R21, R4, c[0x0][0x160] ;  /* 0x00005800150c7625 */ /* 0x000fe200078e0204 */
[----:B------:R-:W-:Y:S02]  /*03f0*/  MOV R0, R8 ;  /* 0x0000000800007202 */ /* 0x000fe40000000f00 */
[----:B------:R-:W-:Y:S01]  /*0400*/  MOV R3, R9 ;  /* 0x0000000900037202 */ /* 0x000fe20000000f00 */
[-C--:B------:R-:W-:Y:S01]  /*0410*/  IMAD.WIDE R8, R5, R4.reuse, c[0x0][0x168] ;  /* 0x00005a0005087625 */ /* 0x080fe200078e0204 */
[----:B------:R-:W-:Y:S02]  /*0420*/  IADD3 R46, P1, R12, 0x3100, RZ ;  /* 0x000031000c2e7810 */ /* 0x000fe40007f3e0ff */
[----:B------:R-:W-:Y:S01]  /*0430*/  MOV R5, R11 ;  /* 0x0000000b00057202 */ /* 0x000fe20000000f00 */
[----:B------:R-:W-:Y:S01]  /*0440*/  IMAD.WIDE R36, R17, R4, c[0x0][0x168] ;  /* 0x00005a0011247625 */ /* 0x000fe200078e0204 */
[----:B------:R-:W-:Y:S02]  /*0450*/  IADD3 R48, P0, R8, 0xe000, RZ ;  /* 0x0000e00008307810 */ /* 0x000fe40007f1e0ff */
[----:B------:R-:W-:-:S02]  /*0460*/  MOV R4, R10 ;  /* 0x0000000a00047202 */ /* 0x000fc40000000f00 */
[----:B------:R-:W-:Y:S02]  /*0470*/  IADD3.X R49, RZ, R9, RZ, P0, !PT ;  /* 0x00000009ff317210 */ /* 0x000fe400007fe4ff */
[----:B------:R-:W-:Y:S02]  /*0480*/  LEA.HI.SX32 R43, R43, R6, 0x1e ;  /* 0x000000062b2b7211 */ /* 0x000fe400078ff2ff */
[----:B------:R-:W-:Y:S02]  /*0490*/  IADD3.X R47, RZ, R13, RZ, P1, !PT ;  /* 0x0000000dff2f7210 */ /* 0x000fe40000ffe4ff */
[----:B------:R-:W-:Y:S02]  /*04a0*/  MOV R21, RZ ;  /* 0x000000ff00157202 */ /* 0x000fe40000000f00 */
[----:B------:R-:W-:-:S02]  /*04b0*/  ISETP.GT.AND P0, PT, R41, 0xf, PT ;  /* 0x0000000f2900780c */ /* 0x000fc40003f04270 */
.L_x_1:
[----:B------:R-:W-:Y:S01]  /*04c0*/  MOV R6, R2 ;  /* 0x0000000200067202 */ /* 0x000fe20000000f00 */
[----:B------:R-:W2:Y:S01]  /*04d0*/  LDG.E.CONSTANT R22, [R4.64] ;  /* 0x0000000404167981 */ /* 0x000ea2000c1e9900 */
[----:B------:R-:W-:-:S02]  /*04e0*/  MOV R8, R0 ;  /* 0x0000000000087202 */ /* 0x000fc40000000f00 */
[----:B------:R-:W-:Y:S01]  /*04f0*/  MOV R9, R3 ;  /* 0x0000000300097202 */ /* 0x000fe20000000f00 */
[----:B------:R-:W3:Y:S04]  /*0500*/  LDG.E.CONSTANT R50, [R36.64] ;  /* 0x0000000424327981 */ /* 0x000ee8000c1e9900 */
[----:B------:R-:W4:Y:S04]  /*0510*/  LDG.E.CONSTANT R6, [R6.64] ;  /* 0x0000000406067981 */ /* 0x000f28000c1e9900 */
[----:B------:R-:W5:Y:S04]  /*0520*/  LDG.E.CONSTANT R8, [R8.64] ;  /* 0x0000000408087981 */ /* 0x000f68000c1e9900 */
[----:B------:R-:W5:Y:S04]  /*0530*/  @!P0 LDG.E.CONSTANT R11, [R38.64] ;  /* 0x00000004260b8981 */ /* 0x000f68000c1e9900 */
[----:B------:R-:W5:Y:S04]  /*0540*/  LDG.E.CONSTANT R10, [R46.64+-0x3100] ;  /* 0xffcf00042e0a7981 */ /* 0x000f68000c1e9900 */
[----:B------:R-:W5:Y:S04]  /*0550*/  LDG.E.CONSTANT R12, [R46.64+-0x24c0] ;  /* 0xffdb40042e0c7981 */ /* 0x000f68000c1e9900 */
[----:B------:R-:W5:Y:S04]  /*0560*/  LDG.E.CONSTANT R14, [R46.64+-0x1880] ;  /* 0xffe780042e0e7981 */ /* 0x000f68000c1e9900 */
[----:B------:R-:W5:Y:S04]  /*0570*/  LDG.E.CONSTANT R16, [R46.64+-0xc40] ;  /* 0xfff3c0042e107981 */ /* 0x000f68000c1e9900 */
[----:B------:R-:W5:Y:S04]  /*0580*/  LDG.E.CONSTANT R18, [R46.64] ;  /* 0x000000042e127981 */ /* 0x000f68000c1e9900 */
[----:B------:R-:W5:Y:S04]  /*0590*/  LDG.E.CONSTANT R20, [R46.64+0xc40] ;  /* 0x000c40042e147981 */ /* 0x000f68000c1e9900 */
[----:B------:R-:W5:Y:S04]  /*05a0*/  LDG.E.CONSTANT R24, [R46.64+0x1880] ;  /* 0x001880042e187981 */ /* 0x000f68000c1e9900 */
[----:B------:R-:W5:Y:S04]  /*05b0*/  LDG.E.CONSTANT R26, [R46.64+0x24c0] ;  /* 0x0024c0042e1a7981 */ /* 0x000f68000c1e9900 */
[----:B------:R-:W5:Y:S04]  /*05c0*/  LDG.E.CONSTANT R28, [R48.64+-0xe000] ;  /* 0xff200004301c7981 */ /* 0x000f68000c1e9900 */
[----:B------:R-:W5:Y:S04]  /*05d0*/  LDG.E.CONSTANT R30, [R48.64+-0x7000] ;  /* 0xff900004301e7981 */ /* 0x000f68000c1e9900 */
[----:B------:R-:W5:Y:S04]  /*05e0*/  LDG.E.CONSTANT R32, [R48.64] ;  /* 0x0000000430207981 */ /* 0x000f68000c1e9900 */
[----:B------:R-:W5:Y:S04]  /*05f0*/  LDG.E.CONSTANT R34, [R48.64+0x7000] ;  /* 0x0070000430227981 */ /* 0x000f68000c1e9900 */
[----:B------:R-:W5:Y:S01]  /*0600*/  LDG.E.CONSTANT R52, [R48.64+0xe000] ;  /* 0x00e0000430347981 */ /* 0x000f62000c1e9900 */
[----:B------:R-:W-:-:S03]  /*0610*/  SHF.L.U32 R45, R44, 0x8, RZ ;  /* 0x000000082c2d7819 */ /* 0x000fc600000006ff */
[----:B------:R-:W-:Y:S06]  /*0620*/  BAR.SYNC 0x0 ;  /* 0x0000000000007b1d */ /* 0x000fec0000000000 */
[----:B--2---:R-:W-:Y:S04]  /*0630*/  STS [R41.X4+0x16c0], R22 ;  /* 0x0016c01629007388 */ /* 0x004fe80000004800 */
[----:B---3--:R-:W-:Y:S04]  /*0640*/  STS [R41.X4+0x1a40], R50 ;  /* 0x001a403229007388 */ /* 0x008fe80000004800 */
[----:B----4-:R0:W-:Y:S04]  /*0650*/  STS [R41.X4+0xfc0], R6 ;  /* 0x000fc00629007388 */ /* 0x0101e80000004800 */
[----:B-----5:R-:W-:Y:S01]  /*0660*/  STS [R41.X4+0x1340], R8 ;  /* 0x0013400829007388 */ /* 0x020fe20000004800 */
[----:B0-----:R-:W-:-:S03]  /*0670*/  IMAD R6, R43, 0xe, R42 ;  /* 0x0000000e2b067824 */ /* 0x001fc600078e022a */
[----:B------:R-:W-:Y:S04]  /*0680*/  @!P0 STS [R41.X4+0x1dc0], R11 ;  /* 0x001dc00b29008388 */ /* 0x000fe80000004800 */
[----:B------:R-:W-:Y:S04]  /*0690*/  STS [R41.X4], R10 ;  /* 0x0000000a29007388 */ /* 0x000fe80000004800 */
[----:B------:R-:W-:Y:S04]  /*06a0*/  STS [R41.X4+0x1c0], R12 ;  /* 0x0001c00c29007388 */ /* 0x000fe80000004800 */
        /* <DEDUP_REMOVED lines=11> */
[----:B------:R-:W-:Y:S06]  /*0760*/  BAR.SYNC 0x0 ;  /* 0x0000000000007b1d */ /* 0x000fec0000000000 */
[----:B------:R-:W-:Y:S04]  /*0770*/  LDS R22, [R6.X4] ;  /* 0x0000000006167984 */ /* 0x000fe80000004800 */
[----:B------:R-:W-:Y:S04]  /*0780*/  LDS R20, [R6.X4+0x1c] ;  /* 0x00001c0006147984 */ /* 0x000fe80000004800 */
[----:B------:R-:W0:Y:S04]  /*0790*/  LDS.128 R24, [R45+0x1600] ;  /* 0x001600002d187984 */ /* 0x000e280000000c00 */
[----:B------:R-:W1:Y:S04]  /*07a0*/  LDS.128 R16, [R45+0xe00] ;  /* 0x000e00002d107984 */ /* 0x000e680000000c00 */
[----:B------:R-:W2:Y:S04]  /*07b0*/  LDS.128 R12, [R45+0xe80] ;  /* 0x000e80002d0c7984 */ /* 0x000ea80000000c00 */
[----:B------:R-:W3:Y:S04]  /*07c0*/  LDS.128 R8, [R45+0x1680] ;  /* 0x001680002d087984 */ /* 0x000ee80000000c00 */
[----:B------:R-:W4:Y:S04]  /*07d0*/  LDS R30, [R6.X4+0x70] ;  /* 0x00007000061e7984 */ /* 0x000f280000004800 */
[----:B------:R-:W5:Y:S04]  /*07e0*/  LDS R28, [R6.X4+0x8c] ;  /* 0x00008c00061c7984 */ /* 0x000f680000004800 */
[----:B------:R-:W5:Y:S01]  /*07f0*/  LDS R32, [R6.X4+0xe0] ;  /* 0x0000e00006207984 */ /* 0x000f620000004800 */
[----:B0-----:R-:W-:-:S02]  /*0800*/  FFMA R31, R22, R24, R31 ;  /* 0x00000018161f7223 */ /* 0x001fc4000000001f */
[----:B------:R-:W-:Y:S02]  /*0810*/  FFMA R23, R20, R24, R23 ;  /* 0x0000001814177223 */ /* 0x000fe40000000017 */
[----:B------:R-:W0:Y:S01]  /*0820*/  LDS R24, [R6.X4+0xfc] ;  /* 0x0000fc0006187984 */ /* 0x000e220000004800 */
[C---:B-1----:R-:W-:Y:S02]  /*0830*/  FFMA R33, R16.reuse, R22, R33 ;  /* 0x0000001610217223 */ /* 0x042fe40000000021 */
[----:B------:R-:W-:Y:S02]  /*0840*/  FFMA R35, R16, R20, R35 ;  /* 0x0000001410237223 */ /* 0x000fe40000000023 */
[-C--:B--2---:R-:W-:Y:S01]  /*0850*/  FFMA R29, R22, R12.reuse, R29 ;  /* 0x0000000c161d7223 */ /* 0x084fe2000000001d */
[----:B------:R-:W1:Y:S01]  /*0860*/  LDS R16, [R6.X4+0x150] ;  /* 0x0001500006107984 */ /* 0x000e620000004800 */
[----:B------:R-:W-:-:S03]  /*0870*/  FFMA R51, R20, R12, R51 ;  /* 0x0000000c14337223 */ /* 0x000fc60000000033 */
[----:B------:R-:W2:Y:S01]  /*0880*/  LDS R12, [R6.X4+0x16c] ;  /* 0x00016c00060c7984 */ /* 0x000ea20000004800 */
[-C--:B---3--:R-:W-:Y:S02]  /*0890*/  FFMA R21, R22, R8.reuse, R21 ;  /* 0x0000000816157223 */ /* 0x088fe40000000015 */
[----:B------:R-:W-:Y:S02]  /*08a0*/  FFMA R8, R20, R8, R53 ;  /* 0x0000000814087223 */ /* 0x000fe40000000035 */
[-C--:B----4-:R-:W-:Y:S01]  /*08b0*/  FFMA R33, R30, R17.reuse, R33 ;  /* 0x000000111e217223 */ /* 0x090fe20000000021 */
[----:B------:R-:W-:Y:S01]  /*08c0*/  LDS R53, [R6.X4+0x1dc] ;  /* 0x0001dc0006357984 */ /* 0x000fe20000004800 */
[----:B-----5:R-:W-:Y:S02]  /*08d0*/  FFMA R35, R28, R17, R35 ;  /* 0x000000111c237223 */ /* 0x020fe40000000023 */
[-C--:B------:R-:W-:Y:S02]  /*08e0*/  FFMA R17, R30, R25.reuse, R31 ;  /* 0x000000191e117223 */ /* 0x080fe4000000001f */
[----:B------:R-:W-:-:S02]  /*08f0*/  FFMA R23, R28, R25, R23 ;  /* 0x000000191c177223 */ /* 0x000fc40000000017 */
[C---:B------:R-:W-:Y:S02]  /*0900*/  FFMA R29, R30.reuse, R13, R29 ;  /* 0x0000000d1e1d7223 */ /* 0x040fe4000000001d */
[-C--:B------:R-:W-:Y:S02]  /*0910*/  FFMA R21, R30, R9.reuse, R21 ;  /* 0x000000091e157223 */ /* 0x080fe40000000015 */
[C---:B------:R-:W-:Y:S02]  /*0920*/  FFMA R9, R28.reuse, R9, R8 ;  /* 0x000000091c097223 */ /* 0x040fe40000000008 */
[----:B------:R-:W-:Y:S02]  /*0930*/  FFMA R51, R28, R13, R51 ;  /* 0x0000000d1c337223 */ /* 0x000fe40000000033 */
[C---:B------:R-:W-:Y:S02]  /*0940*/  FFMA R13, R32.reuse, R18, R33 ;  /* 0x00000012200d7223 */ /* 0x040fe40000000021 */
[----:B------:R-:W-:-:S02]  /*0950*/  FFMA R17, R32, R26, R17 ;  /* 0x0000001a20117223 */ /* 0x000fc40000000011 */
[C---:B------:R-:W-:Y:S02]  /*0960*/  FFMA R8, R32.reuse, R14, R29 ;  /* 0x0000000e20087223 */ /* 0x040fe4000000001d */
[----:B------:R-:W-:Y:S01]  /*0970*/  FFMA R32, R32, R10, R21 ;  /* 0x0000000a20207223 */ /* 0x000fe20000000015 */
[----:B------:R-:W-:Y:S01]  /*0980*/  LDS.128 R28, [R45+0xe90] ;  /* 0x000e90002d1c7984 */ /* 0x000fe20000000c00 */
[C---:B0-----:R-:W-:Y:S02]  /*0990*/  FFMA R35, R24.reuse, R18, R35 ;  /* 0x0000001218237223 */ /* 0x041fe40000000023 */
[C---:B------:R-:W-:Y:S02]  /*09a0*/  FFMA R18, R24.reuse, R26, R23 ;  /* 0x0000001a18127223 */ /* 0x040fe40000000017 */
[C---:B------:R-:W-:Y:S01]  /*09b0*/  FFMA R9, R24.reuse, R10, R9 ;  /* 0x0000000a18097223 */ /* 0x040fe20000000009 */
[----:B------:R-:W-:Y:S04]  /*09c0*/  LDS.128 R20, [R45+0xe10] ;  /* 0x000e10002d147984 */ /* 0x000fe80000000c00 */
[----:B------:R-:W0:Y:S01]  /*09d0*/  LDS R10, [R6.X4+0x1c0] ;  /* 0x0001c000060a7984 */ /* 0x000e220000004800 */
[----:B------:R-:W-:-:S02]  /*09e0*/  FFMA R14, R24, R14, R51 ;  /* 0x0000000e180e7223 */ /* 0x000fc40000000033 */
[-C--:B-1----:R-:W-:Y:S02]  /*09f0*/  FFMA R17, R16, R27.reuse, R17 ;  /* 0x0000001b10117223 */ /* 0x082fe40000000011 */
[----:B--2---:R-:W-:Y:S02]  /*0a00*/  FFMA R18, R12, R27, R18 ;  /* 0x0000001b0c127223 */ /* 0x004fe40000000012 */
[C---:B------:R-:W-:Y:S01]  /*0a10*/  FFMA R13, R16.reuse, R19, R13 ;  /* 0x00000013100d7223 */ /* 0x040fe2000000000d */
[----:B------:R-:W1:Y:S01]  /*0a20*/  LDS.128 R24, [R45+0x1610] ;  /* 0x001610002d187984 */ /* 0x000e620000000c00 */
[----:B------:R-:W-:Y:S02]  /*0a30*/  FFMA R51, R16, R11, R32 ;  /* 0x0000000b10337223 */ /* 0x000fe40000000020 */
[----:B------:R-:W-:Y:S02]  /*0a40*/  FFMA R19, R12, R19, R35 ;  /* 0x000000130c137223 */ /* 0x000fe40000000023 */
[-C--:B------:R-:W-:Y:S01]  /*0a50*/  FFMA R8, R16, R15.reuse, R8 ;  /* 0x0000000f10087223 */ /* 0x080fe20000000008 */
[----:B------:R-:W2:Y:S01]  /*0a60*/  LDS.128 R32, [R45+0x1690] ;  /* 0x001690002d207984 */ /* 0x000ea20000000c00 */
[----:B------:R-:W-:-:S03]  /*0a70*/  FFMA R15, R12, R15, R14 ;  /* 0x0000000f0c0f7223 */ /* 0x000fc6000000000e */
[----:B------:R-:W3:Y:S01]  /*0a80*/  LDS R14, [R6.X4+0x230] ;  /* 0x00023000060e7984 */ /* 0x000ee20000004800 */
[----:B------:R-:W-:-:S03]  /*0a90*/  FFMA R12, R12, R11, R9 ;  /* 0x0000000b0c0c7223 */ /* 0x000fc60000000009 */
[----:B------:R-:W4:Y:S04]  /*0aa0*/  LDS R16, [R6.X4+0x24c] ;  /* 0x00024c0006107984 */ /* 0x000f280000004800 */
[----:B------:R-:W5:Y:S01]  /*0ab0*/  LDS R9, [R6.X4+0x2a0] ;  /* 0x0002a00006097984 */ /* 0x000f620000004800 */
[----:B0-----:R-:W-:-:S03]  /*0ac0*/  FFMA R11, R20, R10, R13 ;  /* 0x0000000a140b7223 */ /* 0x001fc6000000000d */
[----:B------:R-:W0:Y:S01]  /*0ad0*/  LDS R13, [R6.X4+0x2bc] ;  /* 0x0002bc00060d7984 */ /* 0x000e220000004800 */
[----:B------:R-:W-:Y:S02]  /*0ae0*/  FFMA R8, R10, R28, R8 ;  /* 0x0000001c0a087223 */ /* 0x000fe40000000008 */
[----:B------:R-:W-:Y:S02]  /*0af0*/  FFMA R19, R20, R53, R19 ;  /* 0x0000003514137223 */ /* 0x000fe40000000013 */
[CC--:B-1----:R-:W-:Y:S01]  /*0b00*/  FFMA R17, R10.reuse, R24.reuse, R17 ;  /* 0x000000180a117223 */ /* 0x0c2fe20000000011 */
[----:B------:R-:W1:Y:S01]  /*0b10*/  LDS R20, [R6.X4+0x310] ;  /* 0x0003100006147984 */ /* 0x000e620000004800 */
[C---:B------:R-:W-:Y:S02]  /*0b20*/  FFMA R18, R53.reuse, R24, R18 ;  /* 0x0000001835127223 */ /* 0x040fe40000000012 */
[----:B------:R-:W-:Y:S01]  /*0b30*/  FFMA R15, R53, R28, R15 ;  /* 0x0000001c350f7223 */ /* 0x000fe2000000000f */
[----:B------:R-:W1:Y:S01]  /*0b40*/  LDS R24, [R6.X4+0x32c] ;  /* 0x00032c0006187984 */ /* 0x000e620000004800 */
[----:B--2---:R-:W-:-:S02]  /*0b50*/  FFMA R51, R10, R32, R51 ;  /* 0x000000200a337223 */ /* 0x004fc40000000033 */
[----:B------:R-:W-:Y:S02]  /*0b60*/  FFMA R53, R53, R32, R12 ;  /* 0x0000002035357223 */ /* 0x000fe4000000000c */
[C---:B---3--:R-:W-:Y:S02]  /*0b70*/  FFMA R17, R14.reuse, R25, R17 ;  /* 0x000000190e117223 */ /* 0x048fe40000000011 */
[C---:B------:R-:W-:Y:S02]  /*0b80*/  FFMA R11, R14.reuse, R21, R11 ;  /* 0x000000150e0b7223 */ /* 0x040fe4000000000b */
[C---:B------:R-:W-:Y:S02]  /*0b90*/  FFMA R8, R14.reuse, R29, R8 ;  /* 0x0000001d0e087223 */ /* 0x040fe40000000008 */
[-C--:B------:R-:W-:Y:S02]  /*0ba0*/  FFMA R28, R14, R33.reuse, R51 ;  /* 0x000000210e1c7223 */ /* 0x080fe40000000033 */
[----:B----4-:R-:W-:-:S02]  /*0bb0*/  FFMA R14, R16, R33, R53 ;  /* 0x00000021100e7223 */ /* 0x010fc40000000035 */
[C---:B------:R-:W-:Y:S02]  /*0bc0*/  FFMA R12, R16.reuse, R21, R19 ;  /* 0x00000015100c7223 */ /* 0x040fe40000000013 */
[C---:B------:R-:W-:Y:S01]  /*0bd0*/  FFMA R50, R16.reuse, R25, R18 ;  /* 0x0000001910327223 */ /* 0x040fe20000000012 */
[----:B------:R-:W-:Y:S01]  /*0be0*/  LDS R21, [R6.X4+0x380] ;  /* 0x0003800006157984 */ /* 0x000fe20000004800 */
[----:B------:R-:W-:Y:S02]  /*0bf0*/  FFMA R32, R16, R29, R15 ;  /* 0x0000001d10207223 */ /* 0x000fe4000000000f */
[C---:B-----5:R-:W-:Y:S01]  /*0c00*/  FFMA R33, R9.reuse, R26, R17 ;  /* 0x0000001a09217223 */ /* 0x060fe20000000011 */
[----:B------:R-:W-:Y:S01]  /*0c10*/  LDS R25, [R6.X4+0x39c] ;  /* 0x00039c0006197984 */ /* 0x000fe20000004800 */
[C---:B------:R-:W-:Y:S02]  /*0c20*/  FFMA R51, R9.reuse, R22, R11 ;  /* 0x0000001609337223 */ /* 0x040fe4000000000b */
[C---:B------:R-:W-:Y:S01]  /*0c30*/  FFMA R52, R9.reuse, R30, R8 ;  /* 0x0000001e09347223 */ /* 0x040fe20000000008 */
[----:B------:R-:W2:Y:S01]  /*0c40*/  LDS.128 R16, [R45+0xe20] ;  /* 0x000e20002d107984 */ /* 0x000ea20000000c00 */
[----:B------:R-:W-:-:S03]  /*0c50*/  FFMA R28, R9, R34, R28 ;  /* 0x00000022091c7223 */ /* 0x000fc6000000001c */
[----:B------:R-:W3:Y:S01]  /*0c60*/  LDS.128 R8, [R45+0x1620] ;  /* 0x001620002d087984 */ /* 0x000ee20000000c00 */
[C---:B0-----:R-:W-:Y:S02]  /*0c70*/  FFMA R50, R13.reuse, R26, R50 ;  /* 0x0000001a0d327223 */ /* 0x041fe40000000032 */
[C---:B------:R-:W-:Y:S02]  /*0c80*/  FFMA R29, R13.reuse, R22, R12 ;  /* 0x000000160d1d7223 */ /* 0x040fe4000000000c */
[C---:B------:R-:W-:Y:S02]  /*0c90*/  FFMA R32, R13.reuse, R30, R32 ;  /* 0x0000001e0d207223 */ /* 0x040fe40000000020 */
[----:B------:R-:W-:Y:S02]  /*0ca0*/  FFMA R26, R13, R34, R14 ;  /* 0x000000220d1a7223 */ /* 0x000fe4000000000e */
[----:B------:R-:W0:Y:S01]  /*0cb0*/  LDS.128 R12, [R45+0xea0] ;  /* 0x000ea0002d0c7984 */ /* 0x000e220000000c00 */
[----:B-1----:R-:W-:-:S02]  /*0cc0*/  FFMA R51, R20, R23, R51 ;  /* 0x0000001714337223 */ /* 0x002fc40000000033 */
[C---:B------:R-:W-:Y:S02]  /*0cd0*/  FFMA R33, R20.reuse, R27, R33 ;  /* 0x0000001b14217223 */ /* 0x040fe40000000021 */
[C---:B------:R-:W-:Y:S02]  /*0ce0*/  FFMA R22, R20.reuse, R31, R52 ;  /* 0x0000001f14167223 */ /* 0x040fe40000000034 */
[----:B------:R-:W-:Y:S02]  /*0cf0*/  FFMA R20, R20, R35, R28 ;  /* 0x0000002314147223 */ /* 0x000fe4000000001c */
[C---:B------:R-:W-:Y:S02]  /*0d00*/  FFMA R34, R24.reuse, R23, R29 ;  /* 0x0000001718227223 */ /* 0x040fe4000000001d */
[C---:B------:R-:W-:Y:S01]  /*0d10*/  FFMA R32, R24.reuse, R31, R32 ;  /* 0x0000001f18207223 */ /* 0x040fe20000000020 */
[----:B------:R-:W-:Y:S01]  /*0d20*/  LDS R23, [R6.X4+0x47c] ;  /* 0x00047c0006177984 */ /* 0x000fe20000004800 */
[----:B------:R-:W-:-:S03]  /*0d30*/  FFMA R35, R24, R35, R26 ;  /* 0x0000002318237223 */ /* 0x000fc6000000001a */
[----:B------:R-:W1:Y:S01]  /*0d40*/  LDS.128 R28, [R45+0x16a0] ;  /* 0x0016a0002d1c7984 */ /* 0x000e620000000c00 */
[----:B------:R-:W-:-:S03]  /*0d50*/  FFMA R50, R24, R27, R50 ;  /* 0x0000001b18327223 */ /* 0x000fc60000000032 */
[----:B------:R-:W4:Y:S04]  /*0d60*/  LDS R26, [R6.X4+0x3f0] ;  /* 0x0003f000061a7984 */ /* 0x000f280000004800 */
[----:B------:R-:W5:Y:S01]  /*0d70*/  LDS R24, [R6.X4+0x40c] ;  /* 0x00040c0006187984 */ /* 0x000f620000004800 */
[C---:B--2---:R-:W-:Y:S02]  /*0d80*/  FFMA R27, R16.reuse, R21, R51 ;  /* 0x00000015101b7223 */ /* 0x044fe40000000033 */
[----:B------:R-:W-:Y:S02]  /*0d90*/  FFMA R34, R16, R25, R34 ;  /* 0x0000001910227223 */ /* 0x000fe40000000022 */
[-C--:B---3--:R-:W-:Y:S02]  /*0da0*/  FFMA R16, R21, R8.reuse, R33 ;  /* 0x0000000815107223 */ /* 0x088fe40000000021 */
[----:B------:R-:W2:Y:S01]  /*0db0*/  LDS R33, [R6.X4+0x460] ;  /* 0x0004600006217984 */ /* 0x000ea20000004800 */
[----:B------:R-:W-:-:S03]  /*0dc0*/  FFMA R50, R25, R8, R50 ;  /* 0x0000000819327223 */ /* 0x000fc60000000032 */
[----:B------:R-:W3:Y:S01]  /*0dd0*/  LDS R8, [R6.X4+0x4d0] ;  /* 0x0004d00006087984 */ /* 0x000ee20000004800 */
[-C--:B0-----:R-:W-:Y:S02]  /*0de0*/  FFMA R22, R21, R12.reuse, R22 ;  /* 0x0000000c15167223 */ /* 0x081fe40000000016 */
[----:B------:R-:W-:Y:S02]  /*0df0*/  FFMA R12, R25, R12, R32 ;  /* 0x0000000c190c7223 */ /* 0x000fe40000000020 */
[----:B------:R-:W0:Y:S01]  /*0e00*/  LDS R32, [R6.X4+0x4ec] ;  /* 0x0004ec0006207984 */ /* 0x000e220000004800 */
[-C--:B-1----:R-:W-:Y:S02]  /*0e10*/  FFMA R51, R21, R28.reuse, R20 ;  /* 0x0000001c15337223 */ /* 0x082fe40000000014 */
[----:B------:R-:W-:Y:S02]  /*0e20*/  FFMA R35, R25, R28, R35 ;  /* 0x0000001c19237223 */ /* 0x000fe40000000023 */
[----:B----4-:R-:W-:-:S02]  /*0e30*/  FFMA R28, R26, R9, R16 ;  /* 0x000000091a1c7223 */ /* 0x010fc40000000010 */
[----:B------:R-:W-:Y:S02]  /*0e40*/  FFMA R20, R26, R17, R27 ;  /* 0x000000111a147223 */ /* 0x000fe4000000001b */
[----:B-----5:R-:W-:Y:S02]  /*0e50*/  FFMA R16, R24, R9, R50 ;  /* 0x0000000918107223 */ /* 0x020fe40000000032 */
[C---:B------:R-:W-:Y:S02]  /*0e60*/  FFMA R9, R26.reuse, R29, R51 ;  /* 0x0000001d1a097223 */ /* 0x040fe40000000033 */
[----:B------:R-:W-:Y:S02]  /*0e70*/  FFMA R22, R26, R13, R22 ;  /* 0x0000000d1a167223 */ /* 0x000fe40000000016 */
[C---:B------:R-:W-:Y:S02]  /*0e80*/  FFMA R34, R24.reuse, R17, R34 ;  /* 0x0000001118227223 */ /* 0x040fe40000000022 */
[----:B------:R-:W-:Y:S01]  /*0e90*/  FFMA R21, R24, R13, R12 ;  /* 0x0000000d18157223 */ /* 0x000fe2000000000c */
[----:B------:R-:W-:Y:S01]  /*0ea0*/  LDS R17, [R6.X4+0x55c] ;  /* 0x00055c0006117984 */ /* 0x000fe20000004800 */
[----:B--2---:R-:W-:-:S02]  /*0eb0*/  FFMA R28, R33, R10, R28 ;  /* 0x0000000a211c7223 */ /* 0x004fc4000000001c */
[----:B------:R-:W-:Y:S01]  /*0ec0*/  FFMA R35, R24, R29, R35 ;  /* 0x0000001d18237223 */ /* 0x000fe20000000023 */
[----:B------:R-:W-:Y:S01]  /*0ed0*/  LDS R13, [R6.X4+0x540] ;  /* 0x00054000060d7984 */ /* 0x000fe20000004800 */
[----:B------:R-:W-:Y:S02]  /*0ee0*/  FFMA R9, R33, R30, R9 ;  /* 0x0000001e21097223 */ /* 0x000fe40000000009 */
[----:B------:R-:W-:Y:S01]  /*0ef0*/  FFMA R10, R23, R10, R16 ;  /* 0x0000000a170a7223 */ /* 0x000fe20000000010 */
[----:B------:R-:W1:Y:S01]  /*0f00*/  LDS.128 R24, [R45+0xe30] ;  /* 0x000e30002d187984 */ /* 0x000e620000000c00 */
[C---:B------:R-:W-:Y:S02]  /*0f10*/  FFMA R29, R33.reuse, R18, R20 ;  /* 0x00000012211d7223 */ /* 0x040fe40000000014 */
[----:B------:R-:W-:Y:S01]  /*0f20*/  FFMA R12, R33, R14, R22 ;  /* 0x0000000e210c7223 */ /* 0x000fe20000000016 */
[----:B------:R-:W-:Y:S01]  /*0f30*/  LDS R16, [R6.X4+0x5b0] ;  /* 0x0005b00006107984 */ /* 0x000fe20000004800 */
[----:B------:R-:W-:-:S02]  /*0f40*/  FFMA R50, R23, R18, R34 ;  /* 0x0000001217327223 */ /* 0x000fc40000000022 */
[C---:B------:R-:W-:Y:S02]  /*0f50*/  FFMA R33, R23.reuse, R14, R21 ;  /* 0x0000000e17217223 */ /* 0x040fe40000000015 */
[----:B------:R-:W-:Y:S02]  /*0f60*/  FFMA R34, R23, R30, R35 ;  /* 0x0000001e17227223 */ /* 0x000fe40000000023 */
[C---:B---3--:R-:W-:Y:S01]  /*0f70*/  FFMA R29, R8.reuse, R19, R29 ;  /* 0x00000013081d7223 */ /* 0x048fe2000000001d */
[----:B------:R-:W2:Y:S01]  /*0f80*/  LDS.128 R20, [R45+0x1630] ;  /* 0x001630002d147984 */ /* 0x000ea20000000c00 */
[C---:B------:R-:W-:Y:S02]  /*0f90*/  FFMA R28, R8.reuse, R11, R28 ;  /* 0x0000000b081c7223 */ /* 0x040fe4000000001c */
[C---:B------:R-:W-:Y:S02]  /*0fa0*/  FFMA R18, R8.reuse, R15, R12 ;  /* 0x0000000f08127223 */ /* 0x040fe4000000000c */
[----:B------:R-:W-:Y:S01]  /*0fb0*/  FFMA R14, R8, R31, R9 ;  /* 0x0000001f080e7223 */ /* 0x000fe20000000009 */
[----:B------:R-:W-:Y:S01]  /*0fc0*/  LDS R12, [R6.X4+0x5cc] ;  /* 0x0005cc00060c7984 */ /* 0x000fe20000004800 */
[----:B0-----:R-:W-:-:S03]  /*0fd0*/  FFMA R30, R32, R11, R10 ;  /* 0x0000000b201e7223 */ /* 0x001fc6000000000a */
[----:B------:R-:W0:Y:S01]  /*0fe0*/  LDS.128 R8, [R45+0xeb0] ;  /* 0x000eb0002d087984 */ /* 0x000e220000000c00 */
[C---:B------:R-:W-:Y:S02]  /*0ff0*/  FFMA R50, R32.reuse, R19, R50 ;  /* 0x0000001320327223 */ /* 0x040fe40000000032 */
[C---:B------:R-:W-:Y:S02]  /*1000*/  FFMA R19, R32.reuse, R15, R33 ;  /* 0x0000000f20137223 */ /* 0x040fe40000000021 */
[----:B------:R-:W-:Y:S01]  /*1010*/  FFMA R31, R32, R31, R34 ;  /* 0x0000001f201f7223 */ /* 0x000fe20000000022 */
[----:B------:R-:W-:Y:S04]  /*1020*/  LDS R15, [R6.X4+0x620] ;  /* 0x00062000060f7984 */ /* 0x000fe80000004800 */
[----:B------:R-:W3:Y:S01]  /*1030*/  LDS.128 R32, [R45+0x16b0] ;  /* 0x0016b0002d207984 */ /* 0x000ee20000000c00 */
[----:B-1----:R-:W-:-:S03]  /*1040*/  FFMA R51, R24, R13, R29 ;  /* 0x0000000d18337223 */ /* 0x002fc6000000001d */
[----:B------:R-:W1:Y:S01]  /*1050*/  LDS R29, [R6.X4+0x63c] ;  /* 0x00063c00061d7984 */ /* 0x000e620000004800 */
[----:B------:R-:W-:Y:S02]  /*1060*/  FFMA R52, R24, R17, R50 ;  /* 0x0000001118347223 */ /* 0x000fe40000000032 */
[-C--:B--2---:R-:W-:Y:S02]  /*1070*/  FFMA R50, R13, R20.reuse, R28 ;  /* 0x000000140d327223 */ /* 0x084fe4000000001c */
[----:B------:R-:W-:Y:S02]  /*1080*/  FFMA R30, R17, R20, R30 ;  /* 0x00000014111e7223 */ /* 0x000fe4000000001e */
[----:B------:R-:W2:Y:S01]  /*1090*/  LDS R20, [R6.X4+0x690] ;  /* 0x0006900006147984 */ /* 0x000ea20000004800 */
[-C--:B0-----:R-:W-:Y:S02]  /*10a0*/  FFMA R18, R13, R8.reuse, R18 ;  /* 0x000000080d127223 */ /* 0x081fe40000000012 */
[----:B------:R-:W-:-:S02]  /*10b0*/  FFMA R19, R17, R8, R19 ;  /* 0x0000000811137223 */ /* 0x000fc40000000013 */
[----:B------:R-:W0:Y:S01]  /*10c0*/  LDS R8, [R6.X4+0x6ac] ;  /* 0x0006ac0006087984 */ /* 0x000e220000004800 */
[-C--:B------:R-:W-:Y:S02]  /*10d0*/  FFMA R24, R16, R25.reuse, R51 ;  /* 0x0000001910187223 */ /* 0x080fe40000000033 */
[----:B------:R-:W-:Y:S01]  /*10e0*/  FFMA R28, R12, R25, R52 ;  /* 0x000000190c1c7223 */ /* 0x000fe20000000034 */
[----:B------:R-:W-:Y:S01]  /*10f0*/  LDS R51, [R6.X4+0x7e0] ;  /* 0x0007e00006337984 */ /* 0x000fe20000004800 */
[-C--:B------:R-:W-:Y:S02]  /*1100*/  FFMA R25, R16, R21.reuse, R50 ;  /* 0x0000001510197223 */ /* 0x080fe40000000032 */
[----:B------:R-:W-:Y:S01]  /*1110*/  FFMA R30, R12, R21, R30 ;  /* 0x000000150c1e7223 */ /* 0x000fe2000000001e */
[----:B------:R-:W-:Y:S01]  /*1120*/  LDS R52, [R6.X4+0x78c] ;  /* 0x00078c0006347984 */ /* 0x000fe20000004800 */
[-C--:B---3--:R-:W-:Y:S02]  /*1130*/  FFMA R21, R13, R32.reuse, R14 ;  /* 0x000000200d157223 */ /* 0x088fe4000000000e */
[----:B------:R-:W-:-:S02]  /*1140*/  FFMA R31, R17, R32, R31 ;  /* 0x00000020111f7223 */ /* 0x000fc4000000001f */
[-C--:B------:R-:W-:Y:S02]  /*1150*/  FFMA R13, R16, R9.reuse, R18 ;  /* 0x00000009100d7223 */ /* 0x080fe40000000012 */
[----:B------:R-:W-:Y:S02]  /*1160*/  FFMA R14, R12, R9, R19 ;  /* 0x000000090c0e7223 */ /* 0x000fe40000000013 */
[-C--:B------:R-:W-:Y:S01]  /*1170*/  FFMA R32, R16, R33.reuse, R21 ;  /* 0x0000002110207223 */ /* 0x080fe20000000015 */
[----:B------:R-:W-:Y:S01]  /*1180*/  LDS R9, [R6.X4+0x700] ;  /* 0x0007000006097984 */ /* 0x000fe20000004800 */
[----:B------:R-:W-:Y:S02]  /*1190*/  FFMA R33, R12, R33, R31 ;  /* 0x000000210c217223 */ /* 0x000fe4000000001f */
[C---:B------:R-:W-:Y:S01]  /*11a0*/  FFMA R25, R15.reuse, R22, R25 ;  /* 0x000000160f197223 */ /* 0x040fe20000000019 */
[----:B------:R-:W-:Y:S01]  /*11b0*/  LDS R21, [R6.X4+0x71c] ;  /* 0x00071c0006157984 */ /* 0x000fe20000004800 */
[----:B------:R-:W-:-:S02]  /*11c0*/  FFMA R31, R15, R10, R13 ;  /* 0x0000000a0f1f7223 */ /* 0x000fc4000000000d */
[C---:B------:R-:W-:Y:S01]  /*11d0*/  FFMA R24, R15.reuse, R26, R24 ;  /* 0x0000001a0f187223 */ /* 0x040fe20000000018 */
[----:B------:R-:W3:Y:S01]  /*11e0*/  LDS.128 R16, [R45+0xe40] ;  /* 0x000e40002d107984 */ /* 0x000ee20000000c00 */
[----:B------:R-:W-:Y:S02]  /*11f0*/  FFMA R32, R15, R34, R32 ;  /* 0x000000220f207223 */ /* 0x000fe40000000020 */
[C---:B-1----:R-:W-:Y:S02]  /*1200*/  FFMA R22, R29.reuse, R22, R30 ;  /* 0x000000161d167223 */ /* 0x042fe4000000001e */
[C---:B------:R-:W-:Y:S02]  /*1210*/  FFMA R10, R29.reuse, R10, R14 ;  /* 0x0000000a1d0a7223 */ /* 0x040fe4000000000e */
[----:B------:R-:W-:Y:S01]  /*1220*/  FFMA R33, R29, R34, R33 ;  /* 0x000000221d217223 */ /* 0x000fe20000000021 */
[----:B------:R-:W1:Y:S01]  /*1230*/  LDS.128 R12, [R45+0x1640] ;  /* 0x001640002d0c7984 */ /* 0x000e620000000c00 */
[----:B--2---:R-:W-:-:S02]  /*1240*/  FFMA R24, R20, R27, R24 ;  /* 0x0000001b14187223 */ /* 0x004fc40000000018 */
[C---:B------:R-:W-:Y:S02]  /*1250*/  FFMA R25, R20.reuse, R23, R25 ;  /* 0x0000001714197223 */ /* 0x040fe40000000019 */
[----:B------:R-:W-:Y:S02]  /*1260*/  FFMA R50, R20, R11, R31 ;  /* 0x0000000b14327223 */ /* 0x000fe4000000001f */
[----:B0-----:R-:W-:Y:S02]  /*1270*/  FFMA R22, R8, R23, R22 ;  /* 0x0000001708167223 */ /* 0x001fe40000000016 */
[----:B------:R-:W-:Y:S02]  /*1280*/  FFMA R26, R29, R26, R28 ;  /* 0x0000001a1d1a7223 */ /* 0x000fe4000000001c */
[-C--:B------:R-:W-:Y:S01]  /*1290*/  FFMA R20, R20, R35.reuse, R32 ;  /* 0x0000002314147223 */ /* 0x080fe20000000020 */
[----:B------:R-:W0:Y:S01]  /*12a0*/  LDS.128 R28, [R45+0xec0] ;  /* 0x000ec0002d1c7984 */ /* 0x000e220000000c00 */
[----:B------:R-:W-:-:S03]  /*12b0*/  FFMA R23, R8, R35, R33 ;  /* 0x0000002308177223 */ /* 0x000fc60000000021 */
[----:B------:R-:W2:Y:S01]  /*12c0*/  LDS.128 R32, [R45+0x16c0] ;  /* 0x0016c0002d207984 */ /* 0x000ea20000000c00 */
[----:B------:R-:W-:-:S03]  /*12d0*/  FFMA R26, R8, R27, R26 ;  /* 0x0000001b081a7223 */ /* 0x000fc6000000001a */
[----:B------:R-:W4:Y:S01]  /*12e0*/  LDS R27, [R6.X4+0x770] ;  /* 0x00077000061b7984 */ /* 0x000f220000004800 */
[----:B------:R-:W-:-:S03]  /*12f0*/  FFMA R10, R8, R11, R10 ;  /* 0x0000000b080a7223 */ /* 0x000fc6000000000a */
[----:B------:R-:W5:Y:S04]  /*1300*/  LDS R11, [R6.X4+0x7fc] ;  /* 0x0007fc00060b7984 */ /* 0x000f680000004800 */
[----:B------:R-:W5:Y:S01]  /*1310*/  LDS R8, [R6.X4+0x850] ;  /* 0x0008500006087984 */ /* 0x000f620000004800 */
[C---:B---3--:R-:W-:Y:S02]  /*1320*/  FFMA R24, R16.reuse, R9, R24 ;  /* 0x0000000910187223 */ /* 0x048fe40000000018 */
[----:B------:R-:W-:Y:S02]  /*1330*/  FFMA R26, R16, R21, R26 ;  /* 0x00000015101a7223 */ /* 0x000fe4000000001a */
[-C--:B-1----:R-:W-:Y:S02]  /*1340*/  FFMA R16, R9, R12.reuse, R25 ;  /* 0x0000000c09107223 */ /* 0x082fe40000000019 */
[----:B------:R-:W-:-:S02]  /*1350*/  FFMA R22, R21, R12, R22 ;  /* 0x0000000c15167223 */ /* 0x000fc40000000016 */
[----:B------:R-:W1:Y:S02]  /*1360*/  LDS R12, [R6.X4+0x86c] ;  /* 0x00086c00060c7984 */ /* 0x000e640000004800 */
[----:B------:R-:W-:Y:S02]  /*1370*/  FFMA R22, R52, R13, R22 ;  /* 0x0000000d34167223 */ /* 0x000fe40000000016 */
[C---:B0-----:R-:W-:Y:S02]  /*1380*/  FFMA R50, R9.reuse, R28, R50 ;  /* 0x0000001c09327223 */ /* 0x041fe40000000032 */
[----:B--2---:R-:W-:Y:S02]  /*1390*/  FFMA R20, R9, R32, R20 ;  /* 0x0000002009147223 */ /* 0x004fe40000000014 */
[C---:B------:R-:W-:Y:S02]  /*13a0*/  FFMA R10, R21.reuse, R28, R10 ;  /* 0x0000001c150a7223 */ /* 0x040fe4000000000a */
[----:B------:R-:W-:-:S02]  /*13b0*/  FFMA R23, R21, R32, R23 ;  /* 0x0000002015177223 */ /* 0x000fc40000000017 */
[C---:B----4-:R-:W-:Y:S01]  /*13c0*/  FFMA R16, R27.reuse, R13, R16 ;  /* 0x0000000d1b107223 */ /* 0x050fe20000000010 */
[----:B------:R-:W-:Y:S01]  /*13d0*/  LDS R32, [R6.X4+0x930] ;  /* 0x0009300006207984 */ /* 0x000fe20000004800 */
[C---:B------:R-:W-:Y:S02]  /*13e0*/  FFMA R20, R27.reuse, R33, R20 ;  /* 0x000000211b147223 */ /* 0x040fe40000000014 */
[C---:B------:R-:W-:Y:S02]  /*13f0*/  FFMA R24, R27.reuse, R17, R24 ;  /* 0x000000111b187223 */ /* 0x040fe40000000018 */
[----:B------:R-:W-:Y:S02]  /*1400*/  FFMA R9, R27, R29, R50 ;  /* 0x0000001d1b097223 */ /* 0x000fe40000000032 */
[C---:B------:R-:W-:Y:S02]  /*1410*/  FFMA R26, R52.reuse, R17, R26 ;  /* 0x00000011341a7223 */ /* 0x040fe4000000001a */
[----:B------:R-:W-:Y:S01]  /*1420*/  FFMA R13, R52, R29, R10 ;  /* 0x0000001d340d7223 */ /* 0x000fe2000000000a */
[----:B------:R-:W-:Y:S01]  /*1430*/  LDS R17, [R6.X4+0x8c0] ;  /* 0x0008c00006117984 */ /* 0x000fe20000004800 */
[----:B------:R-:W-:-:S02]  /*1440*/  FFMA R28, R51, R14, R16 ;  /* 0x0000000e331c7223 */ /* 0x000fc40000000010 */
[----:B------:R-:W-:Y:S01]  /*1450*/  FFMA R52, R52, R33, R23 ;  /* 0x0000002134347223 */ /* 0x000fe20000000017 */
[----:B------:R-:W-:Y:S01]  /*1460*/  LDS R29, [R6.X4+0x8dc] ;  /* 0x0008dc00061d7984 */ /* 0x000fe20000004800 */
[----:B------:R-:W-:Y:S02]  /*1470*/  FFMA R16, R51, R34, R20 ;  /* 0x0000002233107223 */ /* 0x000fe40000000014 */
[----:B-----5:R-:W-:Y:S02]  /*1480*/  FFMA R50, R11, R14, R22 ;  /* 0x0000000e0b327223 */ /* 0x020fe40000000016 */
[C---:B------:R-:W-:Y:S01]  /*1490*/  FFMA R10, R51.reuse, R18, R24 ;  /* 0x00000012330a7223 */ /* 0x040fe20000000018 */
[----:B------:R-:W0:Y:S01]  /*14a0*/  LDS.128 R20, [R45+0xe50] ;  /* 0x000e50002d147984 */ /* 0x000e220000000c00 */
[----:B------:R-:W-:Y:S02]  /*14b0*/  FFMA R9, R51, R30, R9 ;  /* 0x0000001e33097223 */ /* 0x000fe40000000009 */
[C---:B------:R-:W-:Y:S01]  /*14c0*/  FFMA R33, R11.reuse, R18, R26 ;  /* 0x000000120b217223 */ /* 0x040fe2000000001a */
[----:B------:R-:W-:Y:S01]  /*14d0*/  LDS R51, [R6.X4+0xb7c] ;  /* 0x000b7c0006337984 */ /* 0x000fe20000004800 */
[----:B------:R-:W-:-:S02]  /*14e0*/  FFMA R13, R11, R30, R13 ;  /* 0x0000001e0b0d7223 */ /* 0x000fc4000000000d */
[----:B------:R-:W-:Y:S01]  /*14f0*/  FFMA R14, R11, R34, R52 ;  /* 0x000000220b0e7223 */ /* 0x000fe20000000034 */
[----:B------:R-:W2:Y:S01]  /*1500*/  LDS.128 R24, [R45+0x1650] ;  /* 0x001650002d187984 */ /* 0x000ea20000000c00 */
[C---:B------:R-:W-:Y:S02]  /*1510*/  FFMA R30, R8.reuse, R19, R10 ;  /* 0x00000013081e7223 */ /* 0x040fe4000000000a */
[C---:B------:R-:W-:Y:S02]  /*1520*/  FFMA R28, R8.reuse, R15, R28 ;  /* 0x0000000f081c7223 */ /* 0x040fe4000000001c */
[C---:B------:R-:W-:Y:S02]  /*1530*/  FFMA R18, R8.reuse, R31, R9 ;  /* 0x0000001f08127223 */ /* 0x040fe40000000009 */
[----:B------:R-:W-:Y:S02]  /*1540*/  FFMA R16, R8, R35, R16 ;  /* 0x0000002308107223 */ /* 0x000fe40000000010 */
[----:B------:R-:W3:Y:S01]  /*1550*/  LDS.128 R8, [R45+0xed0] ;  /* 0x000ed0002d087984 */ /* 0x000ee20000000c00 */
[----:B-1----:R-:W-:-:S02]  /*1560*/  FFMA R33, R12, R19, R33 ;  /* 0x000000130c217223 */ /* 0x002fc40000000021 */
[C---:B------:R-:W-:Y:S01]  /*1570*/  FFMA R50, R12.reuse, R15, R50 ;  /* 0x0000000f0c327223 */ /* 0x040fe20000000032 */
[----:B------:R-:W-:Y:S01]  /*1580*/  LDS R19, [R6.X4+0x9a0] ;  /* 0x0009a00006137984 */ /* 0x000fe20000004800 */
[C---:B------:R-:W-:Y:S02]  /*1590*/  FFMA R34, R12.reuse, R31, R13 ;  /* 0x0000001f0c227223 */ /* 0x040fe4000000000d */
[----:B------:R-:W-:Y:S01]  /*15a0*/  FFMA R35, R12, R35, R14 ;  /* 0x000000230c237223 */ /* 0x000fe2000000000e */
[----:B------:R-:W-:Y:S04]  /*15b0*/  LDS R31, [R6.X4+0x94c] ;  /* 0x00094c00061f7984 */ /* 0x000fe80000004800 */
[----:B------:R-:W1:Y:S01]  /*15c0*/  LDS.128 R12, [R45+0x16d0] ;  /* 0x0016d0002d0c7984 */ /* 0x000e620000000c00 */
[----:B0-----:R-:W-:-:S03]  /*15d0*/  FFMA R52, R20, R29, R33 ;  /* 0x0000001d14347223 */ /* 0x001fc60000000021 */
[----:B------:R-:W0:Y:S01]  /*15e0*/  LDS R33, [R6.X4+0x9bc] ;  /* 0x0009bc0006217984 */ /* 0x000e220000004800 */
[----:B------:R-:W-:-:S03]  /*15f0*/  FFMA R30, R20, R17, R30 ;  /* 0x00000011141e7223 */ /* 0x000fc6000000001e */
[----:B------:R-:W4:Y:S01]  /*1600*/  LDS R20, [R6.X4+0xa10] ;  /* 0x000a100006147984 */ /* 0x000f220000004800 */
[-C--:B--2---:R-:W-:Y:S02]  /*1610*/  FFMA R28, R17, R24.reuse, R28 ;  /* 0x00000018111c7223 */ /* 0x084fe4000000001c */
[----:B------:R-:W-:Y:S02]  /*1620*/  FFMA R50, R29, R24, R50 ;  /* 0x000000181d327223 */ /* 0x000fe40000000032 */
[-C--:B---3--:R-:W-:Y:S02]  /*1630*/  FFMA R18, R17, R8.reuse, R18 ;  /* 0x0000000811127223 */ /* 0x088fe40000000012 */
[----:B------:R-:W-:Y:S02]  /*1640*/  FFMA R24, R29, R8, R34 ;  /* 0x000000081d187223 */ /* 0x000fe40000000022 */
[----:B------:R-:W2:Y:S01]  /*1650*/  LDS R8, [R6.X4+0xa2c] ;  /* 0x000a2c0006087984 */ /* 0x000ea20000004800 */
[----:B------:R-:W-:-:S02]  /*1660*/  FFMA R18, R32, R9, R18 ;  /* 0x0000000920127223 */ /* 0x000fc40000000012 */
[C---:B------:R-:W-:Y:S02]  /*1670*/  FFMA R30, R32.reuse, R21, R30 ;  /* 0x00000015201e7223 */ /* 0x040fe4000000001e */
[-C--:B-1----:R-:W-:Y:S02]  /*1680*/  FFMA R16, R17, R12.reuse, R16 ;  /* 0x0000000c11107223 */ /* 0x082fe40000000010 */
[----:B------:R-:W-:Y:S02]  /*1690*/  FFMA R12, R29, R12, R35 ;  /* 0x0000000c1d0c7223 */ /* 0x000fe40000000023 */
[C---:B------:R-:W-:Y:S02]  /*16a0*/  FFMA R16, R32.reuse, R13, R16 ;  /* 0x0000000d20107223 */ /* 0x040fe40000000010 */
[-C--:B------:R-:W-:Y:S02]  /*16b0*/  FFMA R28, R32, R25.reuse, R28 ;  /* 0x00000019201c7223 */ /* 0x080fe4000000001c */
[----:B------:R-:W-:-:S02]  /*16c0*/  FFMA R34, R31, R25, R50 ;  /* 0x000000191f227223 */ /* 0x000fc40000000032 */
[C---:B------:R-:W-:Y:S02]  /*16d0*/  FFMA R50, R31.reuse, R9, R24 ;  /* 0x000000091f327223 */ /* 0x040fe40000000018 */
[C---:B------:R-:W-:Y:S02]  /*16e0*/  FFMA R9, R31.reuse, R13, R12 ;  /* 0x0000000d1f097223 */ /* 0x040fe4000000000c */
[----:B------:R-:W-:Y:S01]  /*16f0*/  FFMA R52, R31, R21, R52 ;  /* 0x000000151f347223 */ /* 0x000fe20000000034 */
[----:B------:R-:W-:Y:S01]  /*1700*/  LDS R13, [R6.X4+0xa9c] ;  /* 0x000a9c00060d7984 */ /* 0x000fe20000004800 */
[C---:B------:R-:W-:Y:S02]  /*1710*/  FFMA R32, R19.reuse, R22, R30 ;  /* 0x0000001613207223 */ /* 0x040fe4000000001e */
[C---:B------:R-:W-:Y:S01]  /*1720*/  FFMA R25, R19.reuse, R26, R28 ;  /* 0x0000001a13197223 */ /* 0x040fe2000000001c */
[----:B------:R-:W-:Y:S01]  /*1730*/  LDS R21, [R6.X4+0xa80] ;  /* 0x000a800006157984 */ /* 0x000fe20000004800 */
[----:B------:R-:W-:-:S02]  /*1740*/  FFMA R24, R19, R10, R18 ;  /* 0x0000000a13187223 */ /* 0x000fc40000000012 */
[----:B------:R-:W-:Y:S01]  /*1750*/  FFMA R12, R19, R14, R16 ;  /* 0x0000000e130c7223 */ /* 0x000fe20000000010 */
[----:B------:R-:W-:Y:S04]  /*1760*/  LDS.128 R28, [R45+0x1660] ;  /* 0x001660002d1c7984 */ /* 0x000fe80000000c00 */
[----:B------:R-:W1:Y:S01]  /*1770*/  LDS.128 R16, [R45+0xe60] ;  /* 0x000e60002d107984 */ /* 0x000e620000000c00 */
[C---:B0-----:R-:W-:Y:S02]  /*1780*/  FFMA R52, R33.reuse, R22, R52 ;  /* 0x0000001621347223 */ /* 0x041fe40000000034 */
[C---:B------:R-:W-:Y:S02]  /*1790*/  FFMA R22, R33.reuse, R26, R34 ;  /* 0x0000001a21167223 */ /* 0x040fe40000000022 */
[----:B------:R-:W-:-:S02]  /*17a0*/  FFMA R9, R33, R14, R9 ;  /* 0x0000000e21097223 */ /* 0x000fc40000000009 */
[----:B------:R-:W-:Y:S02]  /*17b0*/  FFMA R50, R33, R10, R50 ;  /* 0x0000000a21327223 */ /* 0x000fe40000000032 */
[C---:B----4-:R-:W-:Y:S02]  /*17c0*/  FFMA R26, R20.reuse, R23, R32 ;  /* 0x00000017141a7223 */ /* 0x050fe40000000020 */
[----:B------:R-:W0:Y:S01]  /*17d0*/  LDS.128 R32, [R45+0xee0] ;  /* 0x000ee0002d207984 */ /* 0x000e220000000c00 */
[C---:B------:R-:W-:Y:S02]  /*17e0*/  FFMA R25, R20.reuse, R27, R25 ;  /* 0x0000001b14197223 */ /* 0x040fe40000000019 */
[C---:B------:R-:W-:Y:S02]  /*17f0*/  FFMA R12, R20.reuse, R15, R12 ;  /* 0x0000000f140c7223 */ /* 0x040fe4000000000c */
[----:B------:R-:W-:Y:S02]  /*1800*/  FFMA R14, R20, R11, R24 ;  /* 0x0000000b140e7223 */ /* 0x000fe40000000018 */
[C---:B--2---:R-:W-:Y:S01]  /*1810*/  FFMA R52, R8.reuse, R23, R52 ;  /* 0x0000001708347223 */ /* 0x044fe20000000034 */
[----:B------:R-:W-:Y:S01]  /*1820*/  LDS R20, [R6.X4+0xb0c] ;  /* 0x000b0c0006147984 */ /* 0x000fe20000004800 */
[----:B------:R-:W-:-:S02]  /*1830*/  FFMA R27, R8, R27, R22 ;  /* 0x0000001b081b7223 */ /* 0x000fc40000000016 */
[C---:B------:R-:W-:Y:S01]  /*1840*/  FFMA R50, R8.reuse, R11, R50 ;  /* 0x0000000b08327223 */ /* 0x040fe20000000032 */
[----:B------:R-:W2:Y:S01]  /*1850*/  LDS R22, [R6.X4+0xaf0] ;  /* 0x000af00006167984 */ /* 0x000ea20000004800 */
[----:B------:R-:W-:-:S03]  /*1860*/  FFMA R15, R8, R15, R9 ;  /* 0x0000000f080f7223 */ /* 0x000fc60000000009 */
[----:B------:R-:W3:Y:S04]  /*1870*/  LDS.128 R8, [R45+0x16e0] ;  /* 0x0016e0002d087984 */ /* 0x000ee80000000c00 */
[----:B------:R-:W4:Y:S04]  /*1880*/  LDS R23, [R6.X4+0xb60] ;  /* 0x000b600006177984 */ /* 0x000f280000004800 */
[----:B------:R-:W-:Y:S01]  /*1890*/  LDS R24, [R6.X4+0xbec] ;  /* 0x000bec0006187984 */ /* 0x000fe20000004800 */
[C---:B-1----:R-:W-:Y:S02]  /*18a0*/  FFMA R26, R16.reuse, R21, R26 ;  /* 0x00000015101a7223 */ /* 0x042fe4000000001a */
[----:B------:R-:W-:-:S02]  /*18b0*/  FFMA R52, R16, R13, R52 ;  /* 0x0000000d10347223 */ /* 0x000fc40000000034 */
[----:B------:R-:W1:Y:S01]  /*18c0*/  LDS R16, [R6.X4+0xbd0] ;  /* 0x000bd00006107984 */ /* 0x000e620000004800 */
[-C--:B------:R-:W-:Y:S02]  /*18d0*/  FFMA R25, R21, R28.reuse, R25 ;  /* 0x0000001c15197223 */ /* 0x080fe40000000019 */
[----:B------:R-:W-:Y:S02]  /*18e0*/  FFMA R27, R13, R28, R27 ;  /* 0x0000001c0d1b7223 */ /* 0x000fe4000000001b */
[-C--:B0-----:R-:W-:Y:S02]  /*18f0*/  FFMA R14, R21, R32.reuse, R14 ;  /* 0x00000020150e7223 */ /* 0x081fe4000000000e */
[----:B------:R-:W-:Y:S02]  /*1900*/  FFMA R50, R13, R32, R50 ;  /* 0x000000200d327223 */ /* 0x000fe40000000032 */
[C---:B--2---:R-:W-:Y:S02]  /*1910*/  FFMA R28, R22.reuse, R29, R25 ;  /* 0x0000001d161c7223 */ /* 0x044fe40000000019 */
[----:B------:R-:W-:Y:S01]  /*1920*/  FFMA R32, R22, R33, R14 ;  /* 0x0000002116207223 */ /* 0x000fe2000000000e */
[----:B------:R-:W-:Y:S01]  /*1930*/  LDS R25, [R6.X4+0xc40] ;  /* 0x000c400006197984 */ /* 0x000fe20000004800 */
[----:B---3--:R-:W-:-:S02]  /*1940*/  FFMA R21, R21, R8, R12 ;  /* 0x0000000815157223 */ /* 0x008fc4000000000c */
[----:B------:R-:W-:Y:S02]  /*1950*/  FFMA R8, R13, R8, R15 ;  /* 0x000000080d087223 */ /* 0x000fe4000000000f */
[----:B------:R-:W-:Y:S01]  /*1960*/  FFMA R29, R20, R29, R27 ;  /* 0x0000001d141d7223 */ /* 0x000fe2000000001b */
[----:B------:R-:W0:Y:S04]  /*1970*/  LDS.128 R12, [R45+0xe70] ;  /* 0x000e70002d0c7984 */ /* 0x000e280000000c00 */
[----:B------:R-:W2:Y:S01]  /*1980*/  LDS R27, [R6.X4+0xc5c] ;  /* 0x000c5c00061b7984 */ /* 0x000ea20000004800 */
[-C--:B------:R-:W-:Y:S02]  /*1990*/  FFMA R26, R22, R17.reuse, R26 ;  /* 0x00000011161a7223 */ /* 0x080fe4000000001a */
[----:B------:R-:W-:-:S02]  /*19a0*/  FFMA R17, R20, R17, R52 ;  /* 0x0000001114117223 */ /* 0x000fc40000000034 */
[----:B------:R-:W-:Y:S02]  /*19b0*/  FFMA R21, R22, R9, R21 ;  /* 0x0000000916157223 */ /* 0x000fe40000000015 */
[C---:B------:R-:W-:Y:S02]  /*19c0*/  FFMA R33, R20.reuse, R33, R50 ;  /* 0x0000002114217223 */ /* 0x040fe40000000032 */
[----:B------:R-:W-:Y:S02]  /*19d0*/  FFMA R9, R20, R9, R8 ;  /* 0x0000000914097223 */ /* 0x000fe40000000008 */
[----:B----4-:R-:W-:Y:S02]  /*19e0*/  FFMA R8, R23, R10, R21 ;  /* 0x0000000a17087223 */ /* 0x010fe40000000015 */
[-C--:B------:R-:W-:Y:S02]  /*19f0*/  FFMA R17, R51, R18.reuse, R17 ;  /* 0x0000001233117223 */ /* 0x080fe40000000011 */
[----:B------:R-:W-:-:S02]  /*1a00*/  FFMA R26, R23, R18, R26 ;  /* 0x00000012171a7223 */ /* 0x000fc4000000001a */
[C---:B------:R-:W-:Y:S02]  /*1a10*/  FFMA R28, R23.reuse, R30, R28 ;  /* 0x0000001e171c7223 */ /* 0x040fe4000000001c */
[----:B------:R-:W-:Y:S02]  /*1a20*/  FFMA R32, R23, R34, R32 ;  /* 0x0000002217207223 */ /* 0x000fe40000000020 */
[C---:B------:R-:W-:Y:S01]  /*1a30*/  FFMA R29, R51.reuse, R30, R29 ;  /* 0x0000001e331d7223 */ /* 0x040fe2000000001d */
[----:B------:R-:W3:Y:S01]  /*1a40*/  LDS.128 R20, [R45+0x1670] ;  /* 0x001670002d147984 */ /* 0x000ee20000000c00 */
[C---:B------:R-:W-:Y:S02]  /*1a50*/  FFMA R33, R51.reuse, R34, R33 ;  /* 0x0000002233217223 */ /* 0x040fe40000000021 */
[----:B------:R-:W-:Y:S01]  /*1a60*/  FFMA R10, R51, R10, R9 ;  /* 0x0000000a330a7223 */ /* 0x000fe20000000009 */
[----:B------:R-:W4:Y:S01]  /*1a70*/  LDS R30, [R6.X4+0xcb0] ;  /* 0x000cb000061e7984 */ /* 0x000f220000004800 */
[----:B-1----:R-:W-:-:S02]  /*1a80*/  FFMA R26, R16, R19, R26 ;  /* 0x00000013101a7223 */ /* 0x002fc4000000001a */
[C---:B------:R-:W-:Y:S01]  /*1a90*/  FFMA R28, R16.reuse, R31, R28 ;  /* 0x0000001f101c7223 */ /* 0x040fe2000000001c */
[----:B------:R-:W-:Y:S01]  /*1aa0*/  LDS R34, [R6.X4+0xccc] ;  /* 0x000ccc0006227984 */ /* 0x000fe20000004800 */
[C---:B------:R-:W-:Y:S02]  /*1ab0*/  FFMA R32, R16.reuse, R35, R32 ;  /* 0x0000002310207223 */ /* 0x040fe40000000020 */
[----:B------:R-:W-:Y:S02]  /*1ac0*/  FFMA R50, R16, R11, R8 ;  /* 0x0000000b10327223 */ /* 0x000fe40000000008 */
[C---:B------:R-:W-:Y:S02]  /*1ad0*/  FFMA R51, R24.reuse, R19, R17 ;  /* 0x0000001318337223 */ /* 0x040fe40000000011 */
[C---:B------:R-:W-:Y:S01]  /*1ae0*/  FFMA R29, R24.reuse, R31, R29 ;  /* 0x0000001f181d7223 */ /* 0x040fe2000000001d */
[----:B------:R-:W1:Y:S01]  /*1af0*/  LDS.128 R16, [R45+0xef0] ;  /* 0x000ef0002d107984 */ /* 0x000e620000000c00 */
[----:B------:R-:W-:-:S02]  /*1b00*/  FFMA R33, R24, R35, R33 ;  /* 0x0000002318217223 */ /* 0x000fc40000000021 */
[----:B------:R-:W-:Y:S01]  /*1b10*/  FFMA R24, R24, R11, R10 ;  /* 0x0000000b18187223 */ /* 0x000fe2000000000a */
[----:B------:R-:W-:Y:S04]  /*1b20*/  LDS R35, [R6.X4+0xd20] ;  /* 0x000d200006237984 */ /* 0x000fe80000004800 */
[----:B------:R-:W5:Y:S01]  /*1b30*/  LDS.128 R8, [R45+0x16f0] ;  /* 0x0016f0002d087984 */ /* 0x000f620000000c00 */
[----:B0-----:R-:W-:-:S03]  /*1b40*/  FFMA R52, R12, R25, R26 ;  /* 0x000000190c347223 */ /* 0x001fc6000000001a */
[----:B------:R-:W0:Y:S01]  /*1b50*/  LDS R31, [R6.X4+0xd3c] ;  /* 0x000d3c00061f7984 */ /* 0x000e220000004800 */
[----:B--2---:R-:W-:-:S03]  /*1b60*/  FFMA R51, R12, R27, R51 ;  /* 0x0000001b0c337223 */ /* 0x004fc60000000033 */
[----:B------:R-:W2:Y:S04]  /*1b70*/  LDS R26, [R6.X4+0xd90] ;  /* 0x000d9000061a7984 */ /* 0x000ea80000004800 */
[----:B------:R-:W0:Y:S01]  /*1b80*/  LDS R12, [R6.X4+0xdac] ;  /* 0x000dac00060c7984 */ /* 0x000e220000004800 */
[----:B------:R-:W-:Y:S02]  /*1b90*/  IADD3 R48, P1, R48, 0x80, RZ ;  /* 0x0000008030307810 */ /* 0x000fe40007f3e0ff */
[----:B------:R-:W-:Y:S02]  /*1ba0*/  IADD3 R40, R40, 0x1, RZ ;  /* 0x0000000128287810 */ /* 0x000fe40007ffe0ff */
[----:B------:R-:W-:Y:S02]  /*1bb0*/  IADD3.X R49, RZ, R49, RZ, P1, !PT ;  /* 0x00000031ff317210 */ /* 0x000fe40000ffe4ff */
[----:B------:R-:W-:Y:S01]  /*1bc0*/  ISETP.NE.AND P1, PT, R40, 0x20, PT ;  /* 0x000000202800780c */ /* 0x000fe20003f25270 */
[----:B---3--:R-:W-:-:S02]  /*1bd0*/  FFMA R28, R25, R20, R28 ;  /* 0x00000014191c7223 */ /* 0x008fc4000000001c */
[----:B------:R-:W-:Y:S01]  /*1be0*/  FFMA R29, R27, R20, R29 ;  /* 0x000000141b1d7223 */ /* 0x000fe2000000001d */
[----:B------:R-:W-:Y:S01]  /*1bf0*/  IADD3 R46, P2, R46, 0x6200, RZ ;  /* 0x000062002e2e7810 */ /* 0x000fe20007f5e0ff */
[C---:B----4-:R-:W-:Y:S02]  /*1c00*/  FFMA R20, R30.reuse, R13, R52 ;  /* 0x0000000d1e147223 */ /* 0x050fe40000000034 */
[C---:B------:R-:W-:Y:S02]  /*1c10*/  FFMA R28, R30.reuse, R21, R28 ;  /* 0x000000151e1c7223 */ /* 0x040fe4000000001c */
[-C--:B-1----:R-:W-:Y:S02]  /*1c20*/  FFMA R32, R25, R16.reuse, R32 ;  /* 0x0000001019207223 */ /* 0x082fe40000000020 */
[----:B------:R-:W-:Y:S02]  /*1c30*/  FFMA R33, R27, R16, R33 ;  /* 0x000000101b217223 */ /* 0x000fe40000000021 */
[----:B------:R-:W-:-:S02]  /*1c40*/  FFMA R32, R30, R17, R32 ;  /* 0x000000111e207223 */ /* 0x000fc40000000020 */
[-C--:B-----5:R-:W-:Y:S02]  /*1c50*/  FFMA R50, R25, R8.reuse, R50 ;  /* 0x0000000819327223 */ /* 0x0a0fe40000000032 */
[----:B------:R-:W-:Y:S02]  /*1c60*/  FFMA R24, R27, R8, R24 ;  /* 0x000000081b187223 */ /* 0x000fe40000000018 */
[C---:B------:R-:W-:Y:S02]  /*1c70*/  FFMA R13, R34.reuse, R13, R51 ;  /* 0x0000000d220d7223 */ /* 0x040fe40000000033 */
[C---:B------:R-:W-:Y:S02]  /*1c80*/  FFMA R21, R34.reuse, R21, R29 ;  /* 0x0000001522157223 */ /* 0x040fe4000000001d */
[----:B------:R-:W-:Y:S02]  /*1c90*/  FFMA R33, R34, R17, R33 ;  /* 0x0000001122217223 */ /* 0x000fe40000000021 */
[----:B------:R-:W-:-:S02]  /*1ca0*/  FFMA R50, R30, R9, R50 ;  /* 0x000000091e327223 */ /* 0x000fc40000000032 */
[----:B------:R-:W-:Y:S01]  /*1cb0*/  FFMA R24, R34, R9, R24 ;  /* 0x0000000922187223 */ /* 0x000fe20000000018 */
[----:B------:R-:W-:Y:S01]  /*1cc0*/  IADD3.X R47, RZ, R47, RZ, P2, !PT ;  /* 0x0000002fff2f7210 */ /* 0x000fe200017fe4ff */
[C---:B------:R-:W-:Y:S01]  /*1cd0*/  FFMA R28, R35.reuse, R22, R28 ;  /* 0x00000016231c7223 */ /* 0x040fe2000000001c */
[----:B------:R-:W-:Y:S01]  /*1ce0*/  IADD3 R2, P2, R2, 0x80, RZ ;  /* 0x0000008002027810 */ /* 0x000fe20007f5e0ff */
[C---:B------:R-:W-:Y:S01]  /*1cf0*/  FFMA R32, R35.reuse, R18, R32 ;  /* 0x0000001223207223 */ /* 0x040fe20000000020 */
[----:B------:R-:W-:Y:S01]  /*1d00*/  IADD3 R0, P3, R0, 0x80, RZ ;  /* 0x0000008000007810 */ /* 0x000fe20007f7e0ff */
[C---:B------:R-:W-:Y:S01]  /*1d10*/  FFMA R20, R35.reuse, R14, R20 ;  /* 0x0000000e23147223 */ /* 0x040fe20000000014 */
[----:B------:R-:W-:Y:S01]  /*1d20*/  IADD3 R4, P4, R4, 0x80, RZ ;  /* 0x0000008004047810 */ /* 0x000fe20007f9e0ff */
[----:B------:R-:W-:Y:S01]  /*1d30*/  FFMA R50, R35, R10, R50 ;  /* 0x0000000a23327223 */ /* 0x000fe20000000032 */
[----:B------:R-:W-:Y:S01]  /*1d40*/  IADD3 R36, P5, R36, 0x80, RZ ;  /* 0x0000008024247810 */ /* 0x000fe20007fbe0ff */
[C---:B0-----:R-:W-:Y:S01]  /*1d50*/  FFMA R13, R31.reuse, R14, R13 ;  /* 0x0000000e1f0d7223 */ /* 0x041fe2000000000d */
[----:B------:R-:W-:Y:S01]  /*1d60*/  IADD3 R38, P6, R38, 0x80, RZ ;  /* 0x0000008026267810 */ /* 0x000fe20007fde0ff */
[----:B------:R-:W-:-:S02]  /*1d70*/  FFMA R22, R31, R22, R21 ;  /* 0x000000161f167223 */ /* 0x000fc40000000015 */
[C---:B------:R-:W-:Y:S02]  /*1d80*/  FFMA R18, R31.reuse, R18, R33 ;  /* 0x000000121f127223 */ /* 0x040fe40000000021 */
[----:B------:R-:W-:Y:S01]  /*1d90*/  FFMA R24, R31, R10, R24 ;  /* 0x0000000a1f187223 */ /* 0x000fe20000000018 */
[----:B------:R-:W-:Y:S01]  /*1da0*/  IADD3.X R7, RZ, R7, RZ, P2, !PT ;  /* 0x00000007ff077210 */ /* 0x000fe200017fe4ff */
[C---:B--2---:R-:W-:Y:S01]  /*1db0*/  FFMA R31, R26.reuse, R23, R28 ;  /* 0x000000171a1f7223 */ /* 0x044fe2000000001c */
[----:B------:R-:W-:Y:S01]  /*1dc0*/  IADD3.X R3, RZ, R3, RZ, P3, !PT ;  /* 0x00000003ff037210 */ /* 0x000fe20001ffe4ff */
[C---:B------:R-:W-:Y:S01]  /*1dd0*/  FFMA R33, R26.reuse, R15, R20 ;  /* 0x0000000f1a217223 */ /* 0x040fe20000000014 */
[----:B------:R-:W-:Y:S01]  /*1de0*/  IADD3.X R5, RZ, R5, RZ, P4, !PT ;  /* 0x00000005ff057210 */ /* 0x000fe200027fe4ff */
[C---:B------:R-:W-:Y:S01]  /*1df0*/  FFMA R29, R26.reuse, R19, R32 ;  /* 0x000000131a1d7223 */ /* 0x040fe20000000020 */
[----:B------:R-:W-:Y:S01]  /*1e00*/  IADD3.X R37, RZ, R37, RZ, P5, !PT ;  /* 0x00000025ff257210 */ /* 0x000fe20002ffe4ff */
[----:B------:R-:W-:Y:S01]  /*1e10*/  FFMA R21, R26, R11, R50 ;  /* 0x0000000b1a157223 */ /* 0x000fe20000000032 */
[----:B------:R-:W-:Y:S01]  /*1e20*/  IADD3.X R39, RZ, R39, RZ, P6, !PT ;  /* 0x00000027ff277210 */ /* 0x000fe200037fe4ff */
[----:B------:R-:W-:-:S02]  /*1e30*/  FFMA R35, R12, R15, R13 ;  /* 0x0000000f0c237223 */ /* 0x000fc4000000000d */
[C---:B------:R-:W-:Y:S02]  /*1e40*/  FFMA R23, R12.reuse, R23, R22 ;  /* 0x000000170c177223 */ /* 0x040fe40000000016 */
[C---:B------:R-:W-:Y:S02]  /*1e50*/  FFMA R51, R12.reuse, R19, R18 ;  /* 0x000000130c337223 */ /* 0x040fe40000000012 */
[----:B------:R-:W-:Y:S01]  /*1e60*/  FFMA R53, R12, R11, R24 ;  /* 0x0000000b0c357223 */ /* 0x000fe20000000018 */
[----:B------:R-:W-:Y:S01]  /*1e70*/  @!P1 CALL.REL.NOINC `(.L_x_0) ;  /* 0x0000001000009944 */ /* 0x000fe20003c00000 */
[----:B------:R-:W-:Y:S05]  /*1e80*/  BRA `(.L_x_1) ;  /* 0xffffe63000007947 */ /* 0x000fea000383ffff */
.L_x_0:
[----:B------:R-:W0:Y:S01]  /*1e90*/  S2R R3, SR_CTAID.X ;  /* 0x0000000000037919 */ /* 0x000e220000002500 */
[----:B------:R-:W-:Y:S01]  /*1ea0*/  HFMA2.MMA R2, -RZ, RZ, 0, 0 ;  /* 0x00000000ff027435 */ /* 0x000fe200000001ff */
[----:B------:R-:W-:-:S09]  /*1eb0*/  IMAD R42, R44, 0x188, R42 ;  /* 0x000001882c2a7824 */ /* 0x000fd200078e022a */
[----:B0-----:R-:W-:-:S05]  /*1ec0*/  IMAD.HI R0, R3, -0x6db6db6d, R2 ;  /* 0x9249249303007827 */ /* 0x001fca00078e0202 */
[----:B------:R-:W-:-:S04]  /*1ed0*/  SHF.R.U32.HI R5, RZ, 0x1f, R0 ;  /* 0x0000001fff057819 */ /* 0x000fc80000011600 */
[----:B------:R-:W-:-:S05]  /*1ee0*/  LEA.HI.SX32 R5, R0, R5, 0x1e ;  /* 0x0000000500057211 */ /* 0x000fca00078ff2ff */
[C---:B------:R-:W-:Y:S02]  /*1ef0*/  IMAD R3, R5.reuse, -0x7, R3 ;  /* 0xfffffff905037824 */ /* 0x040fe400078e0203 */
[----:B------:R-:W-:-:S04]  /*1f00*/  IMAD R42, R5, 0x1880, R42 ;  /* 0x00001880052a7824 */ /* 0x000fc800078e022a */
[----:B------:R-:W-:Y:S01]  /*1f10*/  IMAD R42, R3, 0x1c, R42 ;  /* 0x0000001c032a7824 */ /* 0x000fe200078e022a */
[----:B------:R-:W-:-:S03]  /*1f20*/  MOV R3, 0x4 ;  /* 0x0000000400037802 */ /* 0x000fc60000000f00 */
[----:B------:R-:W-:-:S04]  /*1f30*/  IMAD R2, R43, 0xe, R42 ;  /* 0x0000000e2b027824 */ /* 0x000fc800078e022a */
[----:B------:R-:W-:-:S05]  /*1f40*/  IMAD.WIDE R2, R2, R3, c[0x0][0x170] ;  /* 0x00005c0002027625 */ /* 0x000fca00078e0203 */
[----:B------:R-:W-:Y:S04]  /*1f50*/  STG.E [R2.64], R33 ;  /* 0x0000002102007986 */ /* 0x000fe8000c101904 */
[----:B------:R-:W-:Y:S04]  /*1f60*/  STG.E [R2.64+0x1c], R35 ;  /* 0x00001c2302007986 */ /* 0x000fe8000c101904 */
[----:B------:R-:W-:Y:S04]  /*1f70*/  STG.E [R2.64+0x3100], R31 ;  /* 0x0031001f02007986 */ /* 0x000fe8000c101904 */
[----:B------:R-:W-:Y:S04]  /*1f80*/  STG.E [R2.64+0x311c], R23 ;  /* 0x00311c1702007986 */ /* 0x000fe8000c101904 */
[----:B------:R-:W-:Y:S04]  /*1f90*/  STG.E [R2.64+0x310], R29 ;  /* 0x0003101d02007986 */ /* 0x000fe8000c101904 */
[----:B------:R-:W-:Y:S04]  /*1fa0*/  STG.E [R2.64+0x32c], R51 ;  /* 0x00032c3302007986 */ /* 0x000fe8000c101904 */
[----:B------:R-:W-:Y:S04]  /*1fb0*/  STG.E [R2.64+0x3410], R21 ;  /* 0x0034101502007986 */ /* 0x000fe8000c101904 */
[----:B------:R-:W-:Y:S01]  /*1fc0*/  STG.E [R2.64+0x342c], R53 ;  /* 0x00342c3502007986 */ /* 0x000fe2000c101904 */
[----:B------:R-:W-:Y:S05]  /*1fd0*/  EXIT ;  /* 0x000000000000794d */ /* 0x000fea0003800000 */
.L_x_2:
[----:B------:R-:W-:-:S00]  /*1fe0*/  BRA `(.L_x_2) ;  /* 0xfffffff000007947 */ /* 0x000fc0000383ffff */
[----:B------:R-:W-:-:S00]  /*1ff0*/  NOP ;  /* 0x0000000000007918 */ /* 0x000fc00000000000 */
        /* <DEDUP_REMOVED lines=8> */
.L_x_3:


//--------------------- .nv.shared.candidate5     --------------------------
	.section	.nv.shared.candidate5,"aw",@nobits
	.align	4
.nv.shared.candidate5:
	.zero		7680
